//
// Generated by NVIDIA NVVM Compiler
//
// Compiler Build ID: CL-36424714
// Cuda compilation tools, release 13.0, V13.0.88
// Based on NVVM 20.0.0
//

.version 9.0
.target sm_100
.address_size 64

	// .globl	bnb_nf4_gemm_f32_naive
.const .align 4 .b8 NF4_CODEBOOK[64] = {0, 0, 128, 191, 177, 57, 50, 191, 48, 107, 6, 191, 160, 50, 202, 190, 77, 162, 145, 190, 63, 53, 61, 190, 113, 120, 186, 189, 0, 0, 0, 0, 255, 250, 162, 61, 227, 202, 36, 62, 221, 4, 124, 62, 58, 3, 173, 62, 184, 164, 225, 62, 171, 7, 16, 63, 179, 19, 57, 63, 0, 0, 128, 63};
// _ZZ22bnb_nf4_gemm_f32_tiledE10input_tile has been demoted
// _ZZ21bnb_nf4_gemm_f32_biasE10input_tile has been demoted
// _ZZ23bnb_int8_gemm_f32_tiledE10input_tile has been demoted
// _ZZ22bnb_int8_gemm_f32_biasE10input_tile has been demoted

.visible .entry bnb_nf4_gemm_f32_naive(
	.param .u64 .ptr .align 1 bnb_nf4_gemm_f32_naive_param_0,
	.param .u64 .ptr .align 1 bnb_nf4_gemm_f32_naive_param_1,
	.param .u64 .ptr .align 1 bnb_nf4_gemm_f32_naive_param_2,
	.param .u64 .ptr .align 1 bnb_nf4_gemm_f32_naive_param_3,
	.param .u32 bnb_nf4_gemm_f32_naive_param_4,
	.param .u32 bnb_nf4_gemm_f32_naive_param_5,
	.param .u32 bnb_nf4_gemm_f32_naive_param_6,
	.param .u32 bnb_nf4_gemm_f32_naive_param_7
)
{
	.reg .pred 	%p<14>;
	.reg .b16 	%rs<36>;
	.reg .b32 	%r<79>;
	.reg .b32 	%f<53>;
	.reg .b64 	%rd<71>;

	ld.param.u64 	%rd7, [bnb_nf4_gemm_f32_naive_param_0];
	ld.param.u64 	%rd8, [bnb_nf4_gemm_f32_naive_param_1];
	ld.param.u64 	%rd9, [bnb_nf4_gemm_f32_naive_param_2];
	ld.param.u64 	%rd10, [bnb_nf4_gemm_f32_naive_param_3];
	ld.param.u32 	%r20, [bnb_nf4_gemm_f32_naive_param_4];
	ld.param.u32 	%r17, [bnb_nf4_gemm_f32_naive_param_5];
	ld.param.u32 	%r18, [bnb_nf4_gemm_f32_naive_param_6];
	ld.param.u32 	%r19, [bnb_nf4_gemm_f32_naive_param_7];
	cvta.to.global.u64 	%rd1, %rd8;
	cvta.to.global.u64 	%rd2, %rd10;
	cvta.to.global.u64 	%rd3, %rd9;
	mov.u32 	%r21, %ctaid.y;
	mov.u32 	%r22, %ntid.y;
	mov.u32 	%r23, %tid.y;
	mad.lo.s32 	%r1, %r21, %r22, %r23;
	mov.u32 	%r24, %ctaid.x;
	mov.u32 	%r25, %ntid.x;
	mov.u32 	%r26, %tid.x;
	mad.lo.s32 	%r2, %r24, %r25, %r26;
	setp.ge.s32 	%p1, %r1, %r20;
	setp.ge.s32 	%p2, %r2, %r17;
	or.pred  	%p3, %p1, %p2;
	@%p3 bra 	$L__BB0_11;
	setp.lt.s32 	%p4, %r18, 1;
	mov.f32 	%f52, 0f00000000;
	@%p4 bra 	$L__BB0_10;
	mul.lo.s32 	%r3, %r18, %r2;
	mul.lo.s32 	%r4, %r18, %r1;
	and.b32  	%r5, %r18, 3;
	setp.lt.u32 	%p5, %r18, 4;
	mov.f32 	%f52, 0f00000000;
	mov.b32 	%r78, 0;
	@%p5 bra 	$L__BB0_5;
	and.b32  	%r78, %r18, 2147483644;
	and.b32  	%r7, %r3, 1;
	neg.s32 	%r76, %r78;
	mul.wide.u32 	%rd11, %r4, 4;
	add.s64 	%rd12, %rd11, %rd1;
	add.s64 	%rd70, %rd12, 8;
	add.s32 	%r75, %r3, 3;
	mov.f32 	%f52, 0f00000000;
	mov.u64 	%rd18, NF4_CODEBOOK;
$L__BB0_4:
	.pragma "nounroll";
	setp.eq.s32 	%p6, %r7, 0;
	add.s32 	%r28, %r75, -2;
	add.s32 	%r29, %r75, -3;
	shr.u32 	%r30, %r29, 31;
	add.s32 	%r31, %r29, %r30;
	shr.s32 	%r32, %r31, 1;
	cvt.s64.s32 	%rd13, %r32;
	add.s64 	%rd14, %rd3, %rd13;
	ld.global.nc.u8 	%rs1, [%rd14];
	cvt.u16.u8 	%rs2, %rs1;
	shr.u16 	%rs3, %rs2, 4;
	and.b16  	%rs4, %rs2, 15;
	selp.b16 	%rs5, %rs4, %rs3, %p6;
	div.s32 	%r33, %r29, %r19;
	mul.wide.s32 	%rd15, %r33, 4;
	add.s64 	%rd16, %rd2, %rd15;
	ld.global.nc.f32 	%f14, [%rd16];
	cvt.u32.u16 	%r34, %rs5;
	mul.wide.u32 	%rd17, %r34, 4;
	add.s64 	%rd19, %rd18, %rd17;
	ld.const.f32 	%f15, [%rd19];
	mul.f32 	%f16, %f14, %f15;
	ld.global.nc.f32 	%f17, [%rd70+-8];
	fma.rn.f32 	%f18, %f17, %f16, %f52;
	shr.u32 	%r35, %r28, 31;
	add.s32 	%r36, %r28, %r35;
	shr.s32 	%r37, %r36, 1;
	cvt.s64.s32 	%rd20, %r37;
	add.s64 	%rd21, %rd3, %rd20;
	ld.global.nc.u8 	%rs6, [%rd21];
	cvt.u16.u8 	%rs7, %rs6;
	shr.u16 	%rs8, %rs7, 4;
	and.b16  	%rs9, %rs7, 15;
	selp.b16 	%rs10, %rs8, %rs9, %p6;
	div.s32 	%r38, %r28, %r19;
	mul.wide.s32 	%rd22, %r38, 4;
	add.s64 	%rd23, %rd2, %rd22;
	ld.global.nc.f32 	%f19, [%rd23];
	cvt.u32.u16 	%r39, %rs10;
	mul.wide.u32 	%rd24, %r39, 4;
	add.s64 	%rd25, %rd18, %rd24;
	ld.const.f32 	%f20, [%rd25];
	mul.f32 	%f21, %f19, %f20;
	ld.global.nc.f32 	%f22, [%rd70+-4];
	fma.rn.f32 	%f23, %f22, %f21, %f18;
	add.s32 	%r40, %r75, -1;
	shr.u32 	%r41, %r40, 31;
	add.s32 	%r42, %r40, %r41;
	shr.s32 	%r43, %r42, 1;
	cvt.s64.s32 	%rd26, %r43;
	add.s64 	%rd27, %rd3, %rd26;
	ld.global.nc.u8 	%rs11, [%rd27];
	cvt.u16.u8 	%rs12, %rs11;
	shr.u16 	%rs13, %rs12, 4;
	and.b16  	%rs14, %rs12, 15;
	selp.b16 	%rs15, %rs14, %rs13, %p6;
	div.s32 	%r44, %r40, %r19;
	mul.wide.s32 	%rd28, %r44, 4;
	add.s64 	%rd29, %rd2, %rd28;
	ld.global.nc.f32 	%f24, [%rd29];
	cvt.u32.u16 	%r45, %rs15;
	mul.wide.u32 	%rd30, %r45, 4;
	add.s64 	%rd31, %rd18, %rd30;
	ld.const.f32 	%f25, [%rd31];
	mul.f32 	%f26, %f24, %f25;
	ld.global.nc.f32 	%f27, [%rd70];
	fma.rn.f32 	%f28, %f27, %f26, %f23;
	shr.u32 	%r46, %r75, 31;
	add.s32 	%r47, %r75, %r46;
	shr.s32 	%r48, %r47, 1;
	cvt.s64.s32 	%rd32, %r48;
	add.s64 	%rd33, %rd3, %rd32;
	ld.global.nc.u8 	%rs16, [%rd33];
	cvt.u16.u8 	%rs17, %rs16;
	shr.u16 	%rs18, %rs17, 4;
	and.b16  	%rs19, %rs17, 15;
	selp.b16 	%rs20, %rs18, %rs19, %p6;
	div.s32 	%r49, %r75, %r19;
	mul.wide.s32 	%rd34, %r49, 4;
	add.s64 	%rd35, %rd2, %rd34;
	ld.global.nc.f32 	%f29, [%rd35];
	cvt.u32.u16 	%r50, %rs20;
	mul.wide.u32 	%rd36, %r50, 4;
	add.s64 	%rd37, %rd18, %rd36;
	ld.const.f32 	%f30, [%rd37];
	mul.f32 	%f31, %f29, %f30;
	ld.global.nc.f32 	%f32, [%rd70+4];
	fma.rn.f32 	%f52, %f32, %f31, %f28;
	add.s32 	%r76, %r76, 4;
	add.s64 	%rd70, %rd70, 16;
	add.s32 	%r75, %r75, 4;
	setp.ne.s32 	%p7, %r76, 0;
	@%p7 bra 	$L__BB0_4;
$L__BB0_5:
	setp.eq.s32 	%p8, %r5, 0;
	@%p8 bra 	$L__BB0_10;
	setp.eq.s32 	%p9, %r5, 1;
	@%p9 bra 	$L__BB0_8;
	add.s32 	%r51, %r78, %r3;
	shr.u32 	%r52, %r51, 31;
	add.s32 	%r53, %r51, %r52;
	shr.s32 	%r54, %r53, 1;
	cvt.s64.s32 	%rd38, %r54;
	add.s64 	%rd39, %rd3, %rd38;
	ld.global.nc.u8 	%rs21, [%rd39];
	cvt.u16.u8 	%rs22, %rs21;
	and.b32  	%r55, %r51, 1;
	setp.eq.b32 	%p10, %r55, 1;
	shr.u16 	%rs23, %rs22, 4;
	and.b16  	%rs24, %rs22, 15;
	selp.b16 	%rs25, %rs23, %rs24, %p10;
	div.s32 	%r56, %r51, %r19;
	mul.wide.s32 	%rd40, %r56, 4;
	add.s64 	%rd41, %rd2, %rd40;
	ld.global.nc.f32 	%f34, [%rd41];
	cvt.u32.u16 	%r57, %rs25;
	mul.wide.u32 	%rd42, %r57, 4;
	mov.u64 	%rd43, NF4_CODEBOOK;
	add.s64 	%rd44, %rd43, %rd42;
	ld.const.f32 	%f35, [%rd44];
	mul.f32 	%f36, %f34, %f35;
	add.s32 	%r58, %r78, %r4;
	mul.wide.u32 	%rd45, %r58, 4;
	add.s64 	%rd46, %rd1, %rd45;
	ld.global.nc.f32 	%f37, [%rd46];
	fma.rn.f32 	%f38, %f37, %f36, %f52;
	add.s32 	%r59, %r51, 1;
	shr.u32 	%r60, %r59, 31;
	add.s32 	%r61, %r59, %r60;
	shr.s32 	%r62, %r61, 1;
	cvt.s64.s32 	%rd47, %r62;
	add.s64 	%rd48, %rd3, %rd47;
	ld.global.nc.u8 	%rs26, [%rd48];
	cvt.u16.u8 	%rs27, %rs26;
	shr.u16 	%rs28, %rs27, 4;
	and.b16  	%rs29, %rs27, 15;
	selp.b16 	%rs30, %rs29, %rs28, %p10;
	div.s32 	%r63, %r59, %r19;
	mul.wide.s32 	%rd49, %r63, 4;
	add.s64 	%rd50, %rd2, %rd49;
	ld.global.nc.f32 	%f39, [%rd50];
	cvt.u32.u16 	%r64, %rs30;
	mul.wide.u32 	%rd51, %r64, 4;
	add.s64 	%rd52, %rd43, %rd51;
	ld.const.f32 	%f40, [%rd52];
	mul.f32 	%f41, %f39, %f40;
	cvt.u64.u32 	%rd53, %r4;
	cvt.u64.u32 	%rd54, %r78;
	add.s64 	%rd55, %rd54, %rd53;
	shl.b64 	%rd56, %rd55, 2;
	add.s64 	%rd57, %rd1, %rd56;
	ld.global.nc.f32 	%f42, [%rd57+4];
	fma.rn.f32 	%f52, %f42, %f41, %f38;
	add.s32 	%r78, %r78, 2;
$L__BB0_8:
	and.b32  	%r65, %r18, 1;
	setp.eq.b32 	%p11, %r65, 1;
	not.pred 	%p12, %p11;
	@%p12 bra 	$L__BB0_10;
	add.s32 	%r66, %r78, %r3;
	shr.u32 	%r67, %r66, 31;
	add.s32 	%r68, %r66, %r67;
	shr.s32 	%r69, %r68, 1;
	cvt.s64.s32 	%rd58, %r69;
	add.s64 	%rd59, %rd3, %rd58;
	ld.global.nc.u8 	%rs31, [%rd59];
	cvt.u16.u8 	%rs32, %rs31;
	and.b32  	%r70, %r66, 1;
	setp.eq.b32 	%p13, %r70, 1;
	shr.u16 	%rs33, %rs32, 4;
	and.b16  	%rs34, %rs32, 15;
	selp.b16 	%rs35, %rs33, %rs34, %p13;
	div.s32 	%r71, %r66, %r19;
	mul.wide.s32 	%rd60, %r71, 4;
	add.s64 	%rd61, %rd2, %rd60;
	ld.global.nc.f32 	%f43, [%rd61];
	cvt.u32.u16 	%r72, %rs35;
	mul.wide.u32 	%rd62, %r72, 4;
	mov.u64 	%rd63, NF4_CODEBOOK;
	add.s64 	%rd64, %rd63, %rd62;
	ld.const.f32 	%f44, [%rd64];
	mul.f32 	%f45, %f43, %f44;
	add.s32 	%r73, %r78, %r4;
	mul.wide.u32 	%rd65, %r73, 4;
	add.s64 	%rd66, %rd1, %rd65;
	ld.global.nc.f32 	%f46, [%rd66];
	fma.rn.f32 	%f52, %f46, %f45, %f52;
$L__BB0_10:
	mad.lo.s32 	%r74, %r17, %r1, %r2;
	cvta.to.global.u64 	%rd67, %rd7;
	mul.wide.s32 	%rd68, %r74, 4;
	add.s64 	%rd69, %rd67, %rd68;
	st.global.f32 	[%rd69], %f52;
$L__BB0_11:
	ret;

}
	// .globl	bnb_nf4_gemm_f32_tiled
.visible .entry bnb_nf4_gemm_f32_tiled(
	.param .u64 .ptr .align 1 bnb_nf4_gemm_f32_tiled_param_0,
	.param .u64 .ptr .align 1 bnb_nf4_gemm_f32_tiled_param_1,
	.param .u64 .ptr .align 1 bnb_nf4_gemm_f32_tiled_param_2,
	.param .u64 .ptr .align 1 bnb_nf4_gemm_f32_tiled_param_3,
	.param .u32 bnb_nf4_gemm_f32_tiled_param_4,
	.param .u32 bnb_nf4_gemm_f32_tiled_param_5,
	.param .u32 bnb_nf4_gemm_f32_tiled_param_6,
	.param .u32 bnb_nf4_gemm_f32_tiled_param_7
)
{
	.reg .pred 	%p<27>;
	.reg .b16 	%rs<36>;
	.reg .b32 	%r<113>;
	.reg .b32 	%f<57>;
	.reg .b64 	%rd<58>;
	// demoted variable
	.shared .align 4 .b8 _ZZ22bnb_nf4_gemm_f32_tiledE10input_tile[2112];
	ld.param.u64 	%rd4, [bnb_nf4_gemm_f32_tiled_param_0];
	ld.param.u64 	%rd5, [bnb_nf4_gemm_f32_tiled_param_1];
	ld.param.u64 	%rd6, [bnb_nf4_gemm_f32_tiled_param_2];
	ld.param.u64 	%rd7, [bnb_nf4_gemm_f32_tiled_param_3];
	ld.param.u32 	%r30, [bnb_nf4_gemm_f32_tiled_param_4];
	ld.param.u32 	%r31, [bnb_nf4_gemm_f32_tiled_param_5];
	ld.param.u32 	%r32, [bnb_nf4_gemm_f32_tiled_param_6];
	ld.param.u32 	%r33, [bnb_nf4_gemm_f32_tiled_param_7];
	cvta.to.global.u64 	%rd1, %rd7;
	cvta.to.global.u64 	%rd2, %rd6;
	mov.u32 	%r34, %ctaid.y;
	mov.u32 	%r35, %ctaid.x;
	mov.u32 	%r1, %tid.x;
	mov.u32 	%r2, %tid.y;
	shl.b32 	%r36, %r34, 4;
	add.s32 	%r3, %r36, %r2;
	shl.b32 	%r37, %r35, 4;
	add.s32 	%r4, %r37, %r1;
	setp.lt.s32 	%p1, %r32, 1;
	mov.f32 	%f55, 0f00000000;
	@%p1 bra 	$L__BB1_18;
	mov.u32 	%r39, _ZZ22bnb_nf4_gemm_f32_tiledE10input_tile;
	mad.lo.s32 	%r5, %r2, 132, %r39;
	mul.lo.s32 	%r6, %r32, %r3;
	mul.lo.s32 	%r7, %r32, %r4;
	add.s32 	%r8, %r5, 8;
	cvta.to.global.u64 	%rd3, %rd5;
	mov.f32 	%f55, 0f00000000;
	mov.b32 	%r106, 0;
	mov.u64 	%rd53, NF4_CODEBOOK;
	mov.u32 	%r105, %r32;
$L__BB1_2:
	setp.gt.u32 	%p2, %r1, 31;
	min.s32 	%r41, %r105, 32;
	max.s32 	%r11, %r41, 1;
	add.s32 	%r42, %r1, %r106;
	setp.ge.s32 	%p3, %r42, %r32;
	or.pred  	%p4, %p2, %p3;
	@%p4 bra 	$L__BB1_8;
	add.s32 	%r12, %r106, %r6;
	mov.u32 	%r107, %r1;
$L__BB1_4:
	setp.ge.s32 	%p5, %r3, %r30;
	@%p5 bra 	$L__BB1_6;
	add.s32 	%r46, %r12, %r107;
	mul.wide.u32 	%rd8, %r46, 4;
	add.s64 	%rd9, %rd3, %rd8;
	ld.global.nc.f32 	%f14, [%rd9];
	shl.b32 	%r47, %r107, 2;
	add.s32 	%r48, %r5, %r47;
	st.shared.f32 	[%r48], %f14;
	bra.uni 	$L__BB1_7;
$L__BB1_6:
	shl.b32 	%r43, %r107, 2;
	add.s32 	%r44, %r5, %r43;
	mov.b32 	%r45, 0;
	st.shared.u32 	[%r44], %r45;
$L__BB1_7:
	add.s32 	%r14, %r107, 16;
	setp.lt.u32 	%p6, %r107, 16;
	add.s32 	%r49, %r14, %r106;
	setp.lt.s32 	%p7, %r49, %r32;
	and.pred  	%p8, %p6, %p7;
	mov.u32 	%r107, %r14;
	@%p8 bra 	$L__BB1_4;
$L__BB1_8:
	setp.ge.s32 	%p9, %r4, %r31;
	setp.ge.s32 	%p10, %r3, %r30;
	bar.sync 	0;
	setp.le.s32 	%p11, %r32, %r106;
	or.pred  	%p12, %p9, %p10;
	or.pred  	%p13, %p12, %p11;
	@%p13 bra 	$L__BB1_17;
	setp.lt.s32 	%p14, %r105, 4;
	mov.b32 	%r112, 0;
	@%p14 bra 	$L__BB1_12;
	and.b32  	%r51, %r11, 60;
	neg.s32 	%r110, %r51;
	add.s32 	%r52, %r7, %r106;
	add.s32 	%r108, %r52, 3;
	mov.u32 	%r109, %r8;
$L__BB1_11:
	.pragma "nounroll";
	and.b32  	%r112, %r11, 60;
	and.b32  	%r53, %r7, 1;
	setp.eq.b32 	%p15, %r53, 1;
	add.s32 	%r54, %r108, -2;
	add.s32 	%r55, %r108, -3;
	shr.u32 	%r56, %r55, 31;
	add.s32 	%r57, %r55, %r56;
	shr.s32 	%r58, %r57, 1;
	cvt.s64.s32 	%rd10, %r58;
	add.s64 	%rd11, %rd2, %rd10;
	ld.global.nc.u8 	%rs1, [%rd11];
	cvt.u16.u8 	%rs2, %rs1;
	shr.u16 	%rs3, %rs2, 4;
	and.b16  	%rs4, %rs2, 15;
	selp.b16 	%rs5, %rs3, %rs4, %p15;
	div.s32 	%r59, %r55, %r33;
	mul.wide.s32 	%rd12, %r59, 4;
	add.s64 	%rd13, %rd1, %rd12;
	ld.global.nc.f32 	%f16, [%rd13];
	cvt.u32.u16 	%r60, %rs5;
	mul.wide.u32 	%rd14, %r60, 4;
	add.s64 	%rd16, %rd53, %rd14;
	ld.const.f32 	%f17, [%rd16];
	mul.f32 	%f18, %f16, %f17;
	ld.shared.f32 	%f19, [%r109+-8];
	fma.rn.f32 	%f20, %f19, %f18, %f55;
	shr.u32 	%r61, %r54, 31;
	add.s32 	%r62, %r54, %r61;
	shr.s32 	%r63, %r62, 1;
	cvt.s64.s32 	%rd17, %r63;
	add.s64 	%rd18, %rd2, %rd17;
	ld.global.nc.u8 	%rs6, [%rd18];
	cvt.u16.u8 	%rs7, %rs6;
	shr.u16 	%rs8, %rs7, 4;
	and.b16  	%rs9, %rs7, 15;
	selp.b16 	%rs10, %rs9, %rs8, %p15;
	div.s32 	%r64, %r54, %r33;
	mul.wide.s32 	%rd19, %r64, 4;
	add.s64 	%rd20, %rd1, %rd19;
	ld.global.nc.f32 	%f21, [%rd20];
	cvt.u32.u16 	%r65, %rs10;
	mul.wide.u32 	%rd21, %r65, 4;
	add.s64 	%rd22, %rd53, %rd21;
	ld.const.f32 	%f22, [%rd22];
	mul.f32 	%f23, %f21, %f22;
	ld.shared.f32 	%f24, [%r109+-4];
	fma.rn.f32 	%f25, %f24, %f23, %f20;
	add.s32 	%r66, %r108, -1;
	shr.u32 	%r67, %r66, 31;
	add.s32 	%r68, %r66, %r67;
	shr.s32 	%r69, %r68, 1;
	cvt.s64.s32 	%rd23, %r69;
	add.s64 	%rd24, %rd2, %rd23;
	ld.global.nc.u8 	%rs11, [%rd24];
	cvt.u16.u8 	%rs12, %rs11;
	shr.u16 	%rs13, %rs12, 4;
	and.b16  	%rs14, %rs12, 15;
	selp.b16 	%rs15, %rs13, %rs14, %p15;
	div.s32 	%r70, %r66, %r33;
	mul.wide.s32 	%rd25, %r70, 4;
	add.s64 	%rd26, %rd1, %rd25;
	ld.global.nc.f32 	%f26, [%rd26];
	cvt.u32.u16 	%r71, %rs15;
	mul.wide.u32 	%rd27, %r71, 4;
	add.s64 	%rd28, %rd53, %rd27;
	ld.const.f32 	%f27, [%rd28];
	mul.f32 	%f28, %f26, %f27;
	ld.shared.f32 	%f29, [%r109];
	fma.rn.f32 	%f30, %f29, %f28, %f25;
	shr.u32 	%r72, %r108, 31;
	add.s32 	%r73, %r108, %r72;
	shr.s32 	%r74, %r73, 1;
	cvt.s64.s32 	%rd29, %r74;
	add.s64 	%rd30, %rd2, %rd29;
	ld.global.nc.u8 	%rs16, [%rd30];
	cvt.u16.u8 	%rs17, %rs16;
	shr.u16 	%rs18, %rs17, 4;
	and.b16  	%rs19, %rs17, 15;
	selp.b16 	%rs20, %rs19, %rs18, %p15;
	div.s32 	%r75, %r108, %r33;
	mul.wide.s32 	%rd31, %r75, 4;
	add.s64 	%rd32, %rd1, %rd31;
	ld.global.nc.f32 	%f31, [%rd32];
	cvt.u32.u16 	%r76, %rs20;
	mul.wide.u32 	%rd33, %r76, 4;
	add.s64 	%rd34, %rd53, %rd33;
	ld.const.f32 	%f32, [%rd34];
	mul.f32 	%f33, %f31, %f32;
	ld.shared.f32 	%f34, [%r109+4];
	fma.rn.f32 	%f55, %f34, %f33, %f30;
	add.s32 	%r110, %r110, 4;
	add.s32 	%r109, %r109, 16;
	add.s32 	%r108, %r108, 4;
	setp.ne.s32 	%p16, %r110, 0;
	@%p16 bra 	$L__BB1_11;
$L__BB1_12:
	and.b32  	%r25, %r11, 3;
	setp.eq.s32 	%p17, %r25, 0;
	@%p17 bra 	$L__BB1_17;
	setp.eq.s32 	%p18, %r25, 1;
	@%p18 bra 	$L__BB1_15;
	add.s32 	%r77, %r112, %r7;
	add.s32 	%r78, %r77, %r106;
	shr.u32 	%r79, %r78, 31;
	add.s32 	%r80, %r78, %r79;
	shr.s32 	%r81, %r80, 1;
	cvt.s64.s32 	%rd35, %r81;
	add.s64 	%rd36, %rd2, %rd35;
	ld.global.nc.u8 	%rs21, [%rd36];
	cvt.u16.u8 	%rs22, %rs21;
	and.b32  	%r82, %r77, 1;
	setp.eq.b32 	%p19, %r82, 1;
	shr.u16 	%rs23, %rs22, 4;
	and.b16  	%rs24, %rs22, 15;
	selp.b16 	%rs25, %rs23, %rs24, %p19;
	div.s32 	%r83, %r78, %r33;
	mul.wide.s32 	%rd37, %r83, 4;
	add.s64 	%rd38, %rd1, %rd37;
	ld.global.nc.f32 	%f36, [%rd38];
	cvt.u32.u16 	%r84, %rs25;
	mul.wide.u32 	%rd39, %r84, 4;
	add.s64 	%rd41, %rd53, %rd39;
	ld.const.f32 	%f37, [%rd41];
	mul.f32 	%f38, %f36, %f37;
	shl.b32 	%r85, %r112, 2;
	add.s32 	%r86, %r5, %r85;
	ld.shared.f32 	%f39, [%r86];
	fma.rn.f32 	%f40, %f39, %f38, %f55;
	add.s32 	%r87, %r78, 1;
	shr.u32 	%r88, %r87, 31;
	add.s32 	%r89, %r87, %r88;
	shr.s32 	%r90, %r89, 1;
	cvt.s64.s32 	%rd42, %r90;
	add.s64 	%rd43, %rd2, %rd42;
	ld.global.nc.u8 	%rs26, [%rd43];
	cvt.u16.u8 	%rs27, %rs26;
	shr.u16 	%rs28, %rs27, 4;
	and.b16  	%rs29, %rs27, 15;
	selp.b16 	%rs30, %rs29, %rs28, %p19;
	div.s32 	%r91, %r87, %r33;
	mul.wide.s32 	%rd44, %r91, 4;
	add.s64 	%rd45, %rd1, %rd44;
	ld.global.nc.f32 	%f41, [%rd45];
	cvt.u32.u16 	%r92, %rs30;
	mul.wide.u32 	%rd46, %r92, 4;
	add.s64 	%rd47, %rd53, %rd46;
	ld.const.f32 	%f42, [%rd47];
	mul.f32 	%f43, %f41, %f42;
	ld.shared.f32 	%f44, [%r86+4];
	fma.rn.f32 	%f55, %f44, %f43, %f40;
	add.s32 	%r112, %r112, 2;
$L__BB1_15:
	and.b32  	%r93, %r11, 1;
	setp.eq.b32 	%p20, %r93, 1;
	not.pred 	%p21, %p20;
	@%p21 bra 	$L__BB1_17;
	add.s32 	%r94, %r106, %r7;
	add.s32 	%r95, %r94, %r112;
	shr.u32 	%r96, %r95, 31;
	add.s32 	%r97, %r95, %r96;
	shr.s32 	%r98, %r97, 1;
	cvt.s64.s32 	%rd48, %r98;
	add.s64 	%rd49, %rd2, %rd48;
	ld.global.nc.u8 	%rs31, [%rd49];
	cvt.u16.u8 	%rs32, %rs31;
	and.b32  	%r99, %r95, 1;
	setp.eq.b32 	%p22, %r99, 1;
	shr.u16 	%rs33, %rs32, 4;
	and.b16  	%rs34, %rs32, 15;
	selp.b16 	%rs35, %rs33, %rs34, %p22;
	div.s32 	%r100, %r95, %r33;
	mul.wide.s32 	%rd50, %r100, 4;
	add.s64 	%rd51, %rd1, %rd50;
	ld.global.nc.f32 	%f45, [%rd51];
	cvt.u32.u16 	%r101, %rs35;
	mul.wide.u32 	%rd52, %r101, 4;
	add.s64 	%rd54, %rd53, %rd52;
	ld.const.f32 	%f46, [%rd54];
	mul.f32 	%f47, %f45, %f46;
	shl.b32 	%r102, %r112, 2;
	add.s32 	%r103, %r5, %r102;
	ld.shared.f32 	%f48, [%r103];
	fma.rn.f32 	%f55, %f48, %f47, %f55;
$L__BB1_17:
	bar.sync 	0;
	add.s32 	%r106, %r106, 32;
	setp.lt.s32 	%p23, %r106, %r32;
	add.s32 	%r105, %r105, -32;
	@%p23 bra 	$L__BB1_2;
$L__BB1_18:
	setp.ge.s32 	%p24, %r3, %r30;
	setp.ge.s32 	%p25, %r4, %r31;
	or.pred  	%p26, %p24, %p25;
	@%p26 bra 	$L__BB1_20;
	mad.lo.s32 	%r104, %r31, %r3, %r4;
	cvta.to.global.u64 	%rd55, %rd4;
	mul.wide.u32 	%rd56, %r104, 4;
	add.s64 	%rd57, %rd55, %rd56;
	st.global.f32 	[%rd57], %f55;
$L__BB1_20:
	ret;

}
	// .globl	bnb_nf4_gemm_f32_bias
.visible .entry bnb_nf4_gemm_f32_bias(
	.param .u64 .ptr .align 1 bnb_nf4_gemm_f32_bias_param_0,
	.param .u64 .ptr .align 1 bnb_nf4_gemm_f32_bias_param_1,
	.param .u64 .ptr .align 1 bnb_nf4_gemm_f32_bias_param_2,
	.param .u64 .ptr .align 1 bnb_nf4_gemm_f32_bias_param_3,
	.param .u64 .ptr .align 1 bnb_nf4_gemm_f32_bias_param_4,
	.param .u32 bnb_nf4_gemm_f32_bias_param_5,
	.param .u32 bnb_nf4_gemm_f32_bias_param_6,
	.param .u32 bnb_nf4_gemm_f32_bias_param_7,
	.param .u32 bnb_nf4_gemm_f32_bias_param_8,
	.param .u32 bnb_nf4_gemm_f32_bias_param_9
)
{
	.reg .pred 	%p<30>;
	.reg .b16 	%rs<36>;
	.reg .b32 	%r<115>;
	.reg .b32 	%f<61>;
	.reg .b64 	%rd<63>;
	// demoted variable
	.shared .align 4 .b8 _ZZ21bnb_nf4_gemm_f32_biasE10input_tile[2112];
	ld.param.u64 	%rd5, [bnb_nf4_gemm_f32_bias_param_1];
	ld.param.u64 	%rd7, [bnb_nf4_gemm_f32_bias_param_2];
	ld.param.u64 	%rd8, [bnb_nf4_gemm_f32_bias_param_3];
	ld.param.u64 	%rd6, [bnb_nf4_gemm_f32_bias_param_4];
	ld.param.u32 	%r29, [bnb_nf4_gemm_f32_bias_param_5];
	ld.param.u32 	%r30, [bnb_nf4_gemm_f32_bias_param_6];
	ld.param.u32 	%r31, [bnb_nf4_gemm_f32_bias_param_7];
	ld.param.u32 	%r32, [bnb_nf4_gemm_f32_bias_param_8];
	cvta.to.global.u64 	%rd1, %rd8;
	cvta.to.global.u64 	%rd2, %rd7;
	mov.u32 	%r34, %ctaid.y;
	mov.u32 	%r35, %ctaid.x;
	mov.u32 	%r1, %tid.x;
	mov.u32 	%r2, %tid.y;
	shl.b32 	%r36, %r34, 4;
	add.s32 	%r3, %r36, %r2;
	shl.b32 	%r37, %r35, 4;
	add.s32 	%r4, %r37, %r1;
	setp.lt.s32 	%p1, %r31, 1;
	mov.f32 	%f58, 0f00000000;
	@%p1 bra 	$L__BB2_18;
	mov.u32 	%r39, _ZZ21bnb_nf4_gemm_f32_biasE10input_tile;
	mad.lo.s32 	%r5, %r2, 132, %r39;
	mul.lo.s32 	%r6, %r31, %r3;
	mul.lo.s32 	%r7, %r31, %r4;
	add.s32 	%r8, %r5, 8;
	cvta.to.global.u64 	%rd3, %rd5;
	mov.f32 	%f58, 0f00000000;
	mov.b32 	%r108, 0;
	mov.u64 	%rd54, NF4_CODEBOOK;
	mov.u32 	%r107, %r31;
$L__BB2_2:
	setp.gt.u32 	%p2, %r1, 31;
	min.s32 	%r41, %r107, 32;
	max.s32 	%r11, %r41, 1;
	add.s32 	%r42, %r1, %r108;
	setp.ge.s32 	%p3, %r42, %r31;
	or.pred  	%p4, %p2, %p3;
	@%p4 bra 	$L__BB2_8;
	add.s32 	%r46, %r108, %r6;
	mov.u32 	%r109, %r1;
$L__BB2_4:
	setp.ge.s32 	%p5, %r3, %r29;
	@%p5 bra 	$L__BB2_6;
	add.s32 	%r47, %r46, %r109;
	mul.wide.u32 	%rd9, %r47, 4;
	add.s64 	%rd10, %rd3, %rd9;
	ld.global.nc.f32 	%f16, [%rd10];
	shl.b32 	%r48, %r109, 2;
	add.s32 	%r49, %r5, %r48;
	st.shared.f32 	[%r49], %f16;
	bra.uni 	$L__BB2_7;
$L__BB2_6:
	shl.b32 	%r43, %r109, 2;
	add.s32 	%r44, %r5, %r43;
	mov.b32 	%r45, 0;
	st.shared.u32 	[%r44], %r45;
$L__BB2_7:
	add.s32 	%r13, %r109, 16;
	setp.lt.u32 	%p6, %r109, 16;
	add.s32 	%r50, %r13, %r108;
	setp.lt.s32 	%p7, %r50, %r31;
	and.pred  	%p8, %p6, %p7;
	mov.u32 	%r109, %r13;
	@%p8 bra 	$L__BB2_4;
$L__BB2_8:
	setp.ge.s32 	%p9, %r4, %r30;
	setp.ge.s32 	%p10, %r3, %r29;
	bar.sync 	0;
	setp.le.s32 	%p11, %r31, %r108;
	or.pred  	%p12, %p9, %p10;
	or.pred  	%p13, %p12, %p11;
	@%p13 bra 	$L__BB2_17;
	setp.lt.s32 	%p14, %r107, 4;
	mov.b32 	%r114, 0;
	@%p14 bra 	$L__BB2_12;
	and.b32  	%r52, %r11, 60;
	neg.s32 	%r112, %r52;
	add.s32 	%r53, %r7, %r108;
	add.s32 	%r110, %r53, 3;
	mov.u32 	%r111, %r8;
$L__BB2_11:
	.pragma "nounroll";
	and.b32  	%r114, %r11, 60;
	and.b32  	%r54, %r7, 1;
	setp.eq.b32 	%p15, %r54, 1;
	add.s32 	%r55, %r110, -2;
	add.s32 	%r56, %r110, -3;
	shr.u32 	%r57, %r56, 31;
	add.s32 	%r58, %r56, %r57;
	shr.s32 	%r59, %r58, 1;
	cvt.s64.s32 	%rd11, %r59;
	add.s64 	%rd12, %rd2, %rd11;
	ld.global.nc.u8 	%rs1, [%rd12];
	cvt.u16.u8 	%rs2, %rs1;
	shr.u16 	%rs3, %rs2, 4;
	and.b16  	%rs4, %rs2, 15;
	selp.b16 	%rs5, %rs3, %rs4, %p15;
	div.s32 	%r60, %r56, %r32;
	mul.wide.s32 	%rd13, %r60, 4;
	add.s64 	%rd14, %rd1, %rd13;
	ld.global.nc.f32 	%f18, [%rd14];
	cvt.u32.u16 	%r61, %rs5;
	mul.wide.u32 	%rd15, %r61, 4;
	add.s64 	%rd17, %rd54, %rd15;
	ld.const.f32 	%f19, [%rd17];
	mul.f32 	%f20, %f18, %f19;
	ld.shared.f32 	%f21, [%r111+-8];
	fma.rn.f32 	%f22, %f21, %f20, %f58;
	shr.u32 	%r62, %r55, 31;
	add.s32 	%r63, %r55, %r62;
	shr.s32 	%r64, %r63, 1;
	cvt.s64.s32 	%rd18, %r64;
	add.s64 	%rd19, %rd2, %rd18;
	ld.global.nc.u8 	%rs6, [%rd19];
	cvt.u16.u8 	%rs7, %rs6;
	shr.u16 	%rs8, %rs7, 4;
	and.b16  	%rs9, %rs7, 15;
	selp.b16 	%rs10, %rs9, %rs8, %p15;
	div.s32 	%r65, %r55, %r32;
	mul.wide.s32 	%rd20, %r65, 4;
	add.s64 	%rd21, %rd1, %rd20;
	ld.global.nc.f32 	%f23, [%rd21];
	cvt.u32.u16 	%r66, %rs10;
	mul.wide.u32 	%rd22, %r66, 4;
	add.s64 	%rd23, %rd54, %rd22;
	ld.const.f32 	%f24, [%rd23];
	mul.f32 	%f25, %f23, %f24;
	ld.shared.f32 	%f26, [%r111+-4];
	fma.rn.f32 	%f27, %f26, %f25, %f22;
	add.s32 	%r67, %r110, -1;
	shr.u32 	%r68, %r67, 31;
	add.s32 	%r69, %r67, %r68;
	shr.s32 	%r70, %r69, 1;
	cvt.s64.s32 	%rd24, %r70;
	add.s64 	%rd25, %rd2, %rd24;
	ld.global.nc.u8 	%rs11, [%rd25];
	cvt.u16.u8 	%rs12, %rs11;
	shr.u16 	%rs13, %rs12, 4;
	and.b16  	%rs14, %rs12, 15;
	selp.b16 	%rs15, %rs13, %rs14, %p15;
	div.s32 	%r71, %r67, %r32;
	mul.wide.s32 	%rd26, %r71, 4;
	add.s64 	%rd27, %rd1, %rd26;
	ld.global.nc.f32 	%f28, [%rd27];
	cvt.u32.u16 	%r72, %rs15;
	mul.wide.u32 	%rd28, %r72, 4;
	add.s64 	%rd29, %rd54, %rd28;
	ld.const.f32 	%f29, [%rd29];
	mul.f32 	%f30, %f28, %f29;
	ld.shared.f32 	%f31, [%r111];
	fma.rn.f32 	%f32, %f31, %f30, %f27;
	shr.u32 	%r73, %r110, 31;
	add.s32 	%r74, %r110, %r73;
	shr.s32 	%r75, %r74, 1;
	cvt.s64.s32 	%rd30, %r75;
	add.s64 	%rd31, %rd2, %rd30;
	ld.global.nc.u8 	%rs16, [%rd31];
	cvt.u16.u8 	%rs17, %rs16;
	shr.u16 	%rs18, %rs17, 4;
	and.b16  	%rs19, %rs17, 15;
	selp.b16 	%rs20, %rs19, %rs18, %p15;
	div.s32 	%r76, %r110, %r32;
	mul.wide.s32 	%rd32, %r76, 4;
	add.s64 	%rd33, %rd1, %rd32;
	ld.global.nc.f32 	%f33, [%rd33];
	cvt.u32.u16 	%r77, %rs20;
	mul.wide.u32 	%rd34, %r77, 4;
	add.s64 	%rd35, %rd54, %rd34;
	ld.const.f32 	%f34, [%rd35];
	mul.f32 	%f35, %f33, %f34;
	ld.shared.f32 	%f36, [%r111+4];
	fma.rn.f32 	%f58, %f36, %f35, %f32;
	add.s32 	%r112, %r112, 4;
	add.s32 	%r111, %r111, 16;
	add.s32 	%r110, %r110, 4;
	setp.ne.s32 	%p16, %r112, 0;
	@%p16 bra 	$L__BB2_11;
$L__BB2_12:
	and.b32  	%r24, %r11, 3;
	setp.eq.s32 	%p17, %r24, 0;
	@%p17 bra 	$L__BB2_17;
	setp.eq.s32 	%p18, %r24, 1;
	@%p18 bra 	$L__BB2_15;
	add.s32 	%r78, %r114, %r7;
	add.s32 	%r79, %r78, %r108;
	shr.u32 	%r80, %r79, 31;
	add.s32 	%r81, %r79, %r80;
	shr.s32 	%r82, %r81, 1;
	cvt.s64.s32 	%rd36, %r82;
	add.s64 	%rd37, %rd2, %rd36;
	ld.global.nc.u8 	%rs21, [%rd37];
	cvt.u16.u8 	%rs22, %rs21;
	and.b32  	%r83, %r78, 1;
	setp.eq.b32 	%p19, %r83, 1;
	shr.u16 	%rs23, %rs22, 4;
	and.b16  	%rs24, %rs22, 15;
	selp.b16 	%rs25, %rs23, %rs24, %p19;
	div.s32 	%r84, %r79, %r32;
	mul.wide.s32 	%rd38, %r84, 4;
	add.s64 	%rd39, %rd1, %rd38;
	ld.global.nc.f32 	%f38, [%rd39];
	cvt.u32.u16 	%r85, %rs25;
	mul.wide.u32 	%rd40, %r85, 4;
	add.s64 	%rd42, %rd54, %rd40;
	ld.const.f32 	%f39, [%rd42];
	mul.f32 	%f40, %f38, %f39;
	shl.b32 	%r86, %r114, 2;
	add.s32 	%r87, %r5, %r86;
	ld.shared.f32 	%f41, [%r87];
	fma.rn.f32 	%f42, %f41, %f40, %f58;
	add.s32 	%r88, %r79, 1;
	shr.u32 	%r89, %r88, 31;
	add.s32 	%r90, %r88, %r89;
	shr.s32 	%r91, %r90, 1;
	cvt.s64.s32 	%rd43, %r91;
	add.s64 	%rd44, %rd2, %rd43;
	ld.global.nc.u8 	%rs26, [%rd44];
	cvt.u16.u8 	%rs27, %rs26;
	shr.u16 	%rs28, %rs27, 4;
	and.b16  	%rs29, %rs27, 15;
	selp.b16 	%rs30, %rs29, %rs28, %p19;
	div.s32 	%r92, %r88, %r32;
	mul.wide.s32 	%rd45, %r92, 4;
	add.s64 	%rd46, %rd1, %rd45;
	ld.global.nc.f32 	%f43, [%rd46];
	cvt.u32.u16 	%r93, %rs30;
	mul.wide.u32 	%rd47, %r93, 4;
	add.s64 	%rd48, %rd54, %rd47;
	ld.const.f32 	%f44, [%rd48];
	mul.f32 	%f45, %f43, %f44;
	ld.shared.f32 	%f46, [%r87+4];
	fma.rn.f32 	%f58, %f46, %f45, %f42;
	add.s32 	%r114, %r114, 2;
$L__BB2_15:
	and.b32  	%r94, %r11, 1;
	setp.eq.b32 	%p20, %r94, 1;
	not.pred 	%p21, %p20;
	@%p21 bra 	$L__BB2_17;
	add.s32 	%r95, %r108, %r7;
	add.s32 	%r96, %r95, %r114;
	shr.u32 	%r97, %r96, 31;
	add.s32 	%r98, %r96, %r97;
	shr.s32 	%r99, %r98, 1;
	cvt.s64.s32 	%rd49, %r99;
	add.s64 	%rd50, %rd2, %rd49;
	ld.global.nc.u8 	%rs31, [%rd50];
	cvt.u16.u8 	%rs32, %rs31;
	and.b32  	%r100, %r96, 1;
	setp.eq.b32 	%p22, %r100, 1;
	shr.u16 	%rs33, %rs32, 4;
	and.b16  	%rs34, %rs32, 15;
	selp.b16 	%rs35, %rs33, %rs34, %p22;
	div.s32 	%r101, %r96, %r32;
	mul.wide.s32 	%rd51, %r101, 4;
	add.s64 	%rd52, %rd1, %rd51;
	ld.global.nc.f32 	%f47, [%rd52];
	cvt.u32.u16 	%r102, %rs35;
	mul.wide.u32 	%rd53, %r102, 4;
	add.s64 	%rd55, %rd54, %rd53;
	ld.const.f32 	%f48, [%rd55];
	mul.f32 	%f49, %f47, %f48;
	shl.b32 	%r103, %r114, 2;
	add.s32 	%r104, %r5, %r103;
	ld.shared.f32 	%f50, [%r104];
	fma.rn.f32 	%f58, %f50, %f49, %f58;
$L__BB2_17:
	bar.sync 	0;
	add.s32 	%r108, %r108, 32;
	setp.lt.s32 	%p23, %r108, %r31;
	add.s32 	%r107, %r107, -32;
	@%p23 bra 	$L__BB2_2;
$L__BB2_18:
	setp.ge.s32 	%p24, %r3, %r29;
	setp.ge.s32 	%p25, %r4, %r30;
	or.pred  	%p26, %p24, %p25;
	@%p26 bra 	$L__BB2_22;
	ld.param.u32 	%r106, [bnb_nf4_gemm_f32_bias_param_9];
	setp.eq.s32 	%p27, %r106, 0;
	setp.eq.s64 	%p28, %rd6, 0;
	or.pred  	%p29, %p28, %p27;
	@%p29 bra 	$L__BB2_21;
	cvta.to.global.u64 	%rd56, %rd6;
	mul.wide.u32 	%rd57, %r4, 4;
	add.s64 	%rd58, %rd56, %rd57;
	ld.global.nc.f32 	%f51, [%rd58];
	add.f32 	%f58, %f58, %f51;
$L__BB2_21:
	ld.param.u64 	%rd62, [bnb_nf4_gemm_f32_bias_param_0];
	mad.lo.s32 	%r105, %r30, %r3, %r4;
	cvta.to.global.u64 	%rd59, %rd62;
	mul.wide.u32 	%rd60, %r105, 4;
	add.s64 	%rd61, %rd59, %rd60;
	st.global.f32 	[%rd61], %f58;
$L__BB2_22:
	ret;

}
	// .globl	bnb_int8_gemm_f32_naive
.visible .entry bnb_int8_gemm_f32_naive(
	.param .u64 .ptr .align 1 bnb_int8_gemm_f32_naive_param_0,
	.param .u64 .ptr .align 1 bnb_int8_gemm_f32_naive_param_1,
	.param .u64 .ptr .align 1 bnb_int8_gemm_f32_naive_param_2,
	.param .u64 .ptr .align 1 bnb_int8_gemm_f32_naive_param_3,
	.param .u32 bnb_int8_gemm_f32_naive_param_4,
	.param .u32 bnb_int8_gemm_f32_naive_param_5,
	.param .u32 bnb_int8_gemm_f32_naive_param_6,
	.param .u32 bnb_int8_gemm_f32_naive_param_7
)
{
	.reg .pred 	%p<13>;
	.reg .b16 	%rs<31>;
	.reg .b32 	%r<67>;
	.reg .b32 	%f<113>;
	.reg .b64 	%rd<67>;

	ld.param.u64 	%rd4, [bnb_int8_gemm_f32_naive_param_0];
	ld.param.u64 	%rd5, [bnb_int8_gemm_f32_naive_param_1];
	ld.param.u64 	%rd6, [bnb_int8_gemm_f32_naive_param_2];
	ld.param.u64 	%rd7, [bnb_int8_gemm_f32_naive_param_3];
	ld.param.u32 	%r18, [bnb_int8_gemm_f32_naive_param_4];
	ld.param.u32 	%r15, [bnb_int8_gemm_f32_naive_param_5];
	ld.param.u32 	%r16, [bnb_int8_gemm_f32_naive_param_6];
	ld.param.u32 	%r17, [bnb_int8_gemm_f32_naive_param_7];
	cvta.to.global.u64 	%rd1, %rd7;
	cvta.to.global.u64 	%rd2, %rd6;
	cvta.to.global.u64 	%rd3, %rd5;
	mov.u32 	%r19, %ctaid.y;
	mov.u32 	%r20, %ntid.y;
	mov.u32 	%r21, %tid.y;
	mad.lo.s32 	%r1, %r19, %r20, %r21;
	mov.u32 	%r22, %ctaid.x;
	mov.u32 	%r23, %ntid.x;
	mov.u32 	%r24, %tid.x;
	mad.lo.s32 	%r2, %r22, %r23, %r24;
	setp.ge.s32 	%p1, %r1, %r18;
	setp.ge.s32 	%p2, %r2, %r15;
	or.pred  	%p3, %p1, %p2;
	@%p3 bra 	$L__BB3_14;
	setp.lt.s32 	%p4, %r16, 1;
	mov.f32 	%f112, 0f00000000;
	@%p4 bra 	$L__BB3_13;
	mul.lo.s32 	%r3, %r16, %r1;
	mul.lo.s32 	%r4, %r16, %r2;
	and.b32  	%r5, %r16, 7;
	setp.lt.u32 	%p5, %r16, 8;
	mov.f32 	%f112, 0f00000000;
	mov.b32 	%r65, 0;
	@%p5 bra 	$L__BB3_5;
	and.b32  	%r65, %r16, 2147483640;
	mov.f32 	%f112, 0f00000000;
	mov.b32 	%r63, 0;
$L__BB3_4:
	.pragma "nounroll";
	add.s32 	%r27, %r63, %r3;
	mul.wide.u32 	%rd8, %r27, 4;
	add.s64 	%rd9, %rd3, %rd8;
	ld.global.nc.f32 	%f17, [%rd9];
	add.s32 	%r28, %r63, %r4;
	cvt.s64.s32 	%rd10, %r28;
	add.s64 	%rd11, %rd2, %rd10;
	ld.global.nc.u8 	%rs1, [%rd11];
	cvt.s16.s8 	%rs2, %rs1;
	div.s32 	%r29, %r28, %r17;
	mul.wide.s32 	%rd12, %r29, 4;
	add.s64 	%rd13, %rd1, %rd12;
	ld.global.nc.f32 	%f18, [%rd13];
	div.rn.f32 	%f19, %f18, 0f42FE0000;
	cvt.rn.f32.s16 	%f20, %rs2;
	mul.f32 	%f21, %f19, %f20;
	fma.rn.f32 	%f22, %f17, %f21, %f112;
	ld.global.nc.f32 	%f23, [%rd9+4];
	add.s32 	%r30, %r28, 1;
	ld.global.nc.u8 	%rs3, [%rd11+1];
	cvt.s16.s8 	%rs4, %rs3;
	div.s32 	%r31, %r30, %r17;
	mul.wide.s32 	%rd14, %r31, 4;
	add.s64 	%rd15, %rd1, %rd14;
	ld.global.nc.f32 	%f24, [%rd15];
	div.rn.f32 	%f25, %f24, 0f42FE0000;
	cvt.rn.f32.s16 	%f26, %rs4;
	mul.f32 	%f27, %f25, %f26;
	fma.rn.f32 	%f28, %f23, %f27, %f22;
	ld.global.nc.f32 	%f29, [%rd9+8];
	add.s32 	%r32, %r28, 2;
	ld.global.nc.u8 	%rs5, [%rd11+2];
	cvt.s16.s8 	%rs6, %rs5;
	div.s32 	%r33, %r32, %r17;
	mul.wide.s32 	%rd16, %r33, 4;
	add.s64 	%rd17, %rd1, %rd16;
	ld.global.nc.f32 	%f30, [%rd17];
	div.rn.f32 	%f31, %f30, 0f42FE0000;
	cvt.rn.f32.s16 	%f32, %rs6;
	mul.f32 	%f33, %f31, %f32;
	fma.rn.f32 	%f34, %f29, %f33, %f28;
	ld.global.nc.f32 	%f35, [%rd9+12];
	add.s32 	%r34, %r28, 3;
	ld.global.nc.u8 	%rs7, [%rd11+3];
	cvt.s16.s8 	%rs8, %rs7;
	div.s32 	%r35, %r34, %r17;
	mul.wide.s32 	%rd18, %r35, 4;
	add.s64 	%rd19, %rd1, %rd18;
	ld.global.nc.f32 	%f36, [%rd19];
	div.rn.f32 	%f37, %f36, 0f42FE0000;
	cvt.rn.f32.s16 	%f38, %rs8;
	mul.f32 	%f39, %f37, %f38;
	fma.rn.f32 	%f40, %f35, %f39, %f34;
	ld.global.nc.f32 	%f41, [%rd9+16];
	add.s32 	%r36, %r28, 4;
	ld.global.nc.u8 	%rs9, [%rd11+4];
	cvt.s16.s8 	%rs10, %rs9;
	div.s32 	%r37, %r36, %r17;
	mul.wide.s32 	%rd20, %r37, 4;
	add.s64 	%rd21, %rd1, %rd20;
	ld.global.nc.f32 	%f42, [%rd21];
	div.rn.f32 	%f43, %f42, 0f42FE0000;
	cvt.rn.f32.s16 	%f44, %rs10;
	mul.f32 	%f45, %f43, %f44;
	fma.rn.f32 	%f46, %f41, %f45, %f40;
	ld.global.nc.f32 	%f47, [%rd9+20];
	add.s32 	%r38, %r28, 5;
	ld.global.nc.u8 	%rs11, [%rd11+5];
	cvt.s16.s8 	%rs12, %rs11;
	div.s32 	%r39, %r38, %r17;
	mul.wide.s32 	%rd22, %r39, 4;
	add.s64 	%rd23, %rd1, %rd22;
	ld.global.nc.f32 	%f48, [%rd23];
	div.rn.f32 	%f49, %f48, 0f42FE0000;
	cvt.rn.f32.s16 	%f50, %rs12;
	mul.f32 	%f51, %f49, %f50;
	fma.rn.f32 	%f52, %f47, %f51, %f46;
	ld.global.nc.f32 	%f53, [%rd9+24];
	add.s32 	%r40, %r28, 6;
	ld.global.nc.u8 	%rs13, [%rd11+6];
	cvt.s16.s8 	%rs14, %rs13;
	div.s32 	%r41, %r40, %r17;
	mul.wide.s32 	%rd24, %r41, 4;
	add.s64 	%rd25, %rd1, %rd24;
	ld.global.nc.f32 	%f54, [%rd25];
	div.rn.f32 	%f55, %f54, 0f42FE0000;
	cvt.rn.f32.s16 	%f56, %rs14;
	mul.f32 	%f57, %f55, %f56;
	fma.rn.f32 	%f58, %f53, %f57, %f52;
	ld.global.nc.f32 	%f59, [%rd9+28];
	add.s32 	%r42, %r28, 7;
	ld.global.nc.u8 	%rs15, [%rd11+7];
	cvt.s16.s8 	%rs16, %rs15;
	div.s32 	%r43, %r42, %r17;
	mul.wide.s32 	%rd26, %r43, 4;
	add.s64 	%rd27, %rd1, %rd26;
	ld.global.nc.f32 	%f60, [%rd27];
	div.rn.f32 	%f61, %f60, 0f42FE0000;
	cvt.rn.f32.s16 	%f62, %rs16;
	mul.f32 	%f63, %f61, %f62;
	fma.rn.f32 	%f112, %f59, %f63, %f58;
	add.s32 	%r63, %r63, 8;
	setp.ne.s32 	%p6, %r63, %r65;
	@%p6 bra 	$L__BB3_4;
$L__BB3_5:
	setp.eq.s32 	%p7, %r5, 0;
	@%p7 bra 	$L__BB3_13;
	and.b32  	%r10, %r16, 3;
	setp.lt.u32 	%p8, %r5, 4;
	@%p8 bra 	$L__BB3_8;
	add.s32 	%r44, %r65, %r3;
	mul.wide.u32 	%rd28, %r44, 4;
	add.s64 	%rd29, %rd3, %rd28;
	ld.global.nc.f32 	%f65, [%rd29];
	add.s32 	%r45, %r65, %r4;
	cvt.s64.s32 	%rd30, %r45;
	add.s64 	%rd31, %rd2, %rd30;
	ld.global.nc.u8 	%rs17, [%rd31];
	cvt.s16.s8 	%rs18, %rs17;
	div.s32 	%r46, %r45, %r17;
	mul.wide.s32 	%rd32, %r46, 4;
	add.s64 	%rd33, %rd1, %rd32;
	ld.global.nc.f32 	%f66, [%rd33];
	div.rn.f32 	%f67, %f66, 0f42FE0000;
	cvt.rn.f32.s16 	%f68, %rs18;
	mul.f32 	%f69, %f67, %f68;
	fma.rn.f32 	%f70, %f65, %f69, %f112;
	cvt.u64.u32 	%rd34, %r3;
	cvt.u64.u32 	%rd35, %r65;
	add.s64 	%rd36, %rd35, %rd34;
	shl.b64 	%rd37, %rd36, 2;
	add.s64 	%rd38, %rd3, %rd37;
	ld.global.nc.f32 	%f71, [%rd38+4];
	add.s32 	%r47, %r45, 1;
	ld.global.nc.u8 	%rs19, [%rd31+1];
	cvt.s16.s8 	%rs20, %rs19;
	div.s32 	%r48, %r47, %r17;
	mul.wide.s32 	%rd39, %r48, 4;
	add.s64 	%rd40, %rd1, %rd39;
	ld.global.nc.f32 	%f72, [%rd40];
	div.rn.f32 	%f73, %f72, 0f42FE0000;
	cvt.rn.f32.s16 	%f74, %rs20;
	mul.f32 	%f75, %f73, %f74;
	fma.rn.f32 	%f76, %f71, %f75, %f70;
	ld.global.nc.f32 	%f77, [%rd38+8];
	add.s32 	%r49, %r45, 2;
	ld.global.nc.u8 	%rs21, [%rd31+2];
	cvt.s16.s8 	%rs22, %rs21;
	div.s32 	%r50, %r49, %r17;
	mul.wide.s32 	%rd41, %r50, 4;
	add.s64 	%rd42, %rd1, %rd41;
	ld.global.nc.f32 	%f78, [%rd42];
	div.rn.f32 	%f79, %f78, 0f42FE0000;
	cvt.rn.f32.s16 	%f80, %rs22;
	mul.f32 	%f81, %f79, %f80;
	fma.rn.f32 	%f82, %f77, %f81, %f76;
	ld.global.nc.f32 	%f83, [%rd38+12];
	add.s32 	%r51, %r45, 3;
	ld.global.nc.u8 	%rs23, [%rd31+3];
	cvt.s16.s8 	%rs24, %rs23;
	div.s32 	%r52, %r51, %r17;
	mul.wide.s32 	%rd43, %r52, 4;
	add.s64 	%rd44, %rd1, %rd43;
	ld.global.nc.f32 	%f84, [%rd44];
	div.rn.f32 	%f85, %f84, 0f42FE0000;
	cvt.rn.f32.s16 	%f86, %rs24;
	mul.f32 	%f87, %f85, %f86;
	fma.rn.f32 	%f112, %f83, %f87, %f82;
	add.s32 	%r65, %r65, 4;
$L__BB3_8:
	setp.eq.s32 	%p9, %r10, 0;
	@%p9 bra 	$L__BB3_13;
	setp.eq.s32 	%p10, %r10, 1;
	@%p10 bra 	$L__BB3_11;
	add.s32 	%r53, %r65, %r3;
	mul.wide.u32 	%rd45, %r53, 4;
	add.s64 	%rd46, %rd3, %rd45;
	ld.global.nc.f32 	%f89, [%rd46];
	add.s32 	%r54, %r65, %r4;
	cvt.s64.s32 	%rd47, %r54;
	add.s64 	%rd48, %rd2, %rd47;
	ld.global.nc.u8 	%rs25, [%rd48];
	cvt.s16.s8 	%rs26, %rs25;
	div.s32 	%r55, %r54, %r17;
	mul.wide.s32 	%rd49, %r55, 4;
	add.s64 	%rd50, %rd1, %rd49;
	ld.global.nc.f32 	%f90, [%rd50];
	div.rn.f32 	%f91, %f90, 0f42FE0000;
	cvt.rn.f32.s16 	%f92, %rs26;
	mul.f32 	%f93, %f91, %f92;
	fma.rn.f32 	%f94, %f89, %f93, %f112;
	cvt.u64.u32 	%rd51, %r3;
	cvt.u64.u32 	%rd52, %r65;
	add.s64 	%rd53, %rd52, %rd51;
	shl.b64 	%rd54, %rd53, 2;
	add.s64 	%rd55, %rd3, %rd54;
	ld.global.nc.f32 	%f95, [%rd55+4];
	add.s32 	%r56, %r54, 1;
	ld.global.nc.u8 	%rs27, [%rd48+1];
	cvt.s16.s8 	%rs28, %rs27;
	div.s32 	%r57, %r56, %r17;
	mul.wide.s32 	%rd56, %r57, 4;
	add.s64 	%rd57, %rd1, %rd56;
	ld.global.nc.f32 	%f96, [%rd57];
	div.rn.f32 	%f97, %f96, 0f42FE0000;
	cvt.rn.f32.s16 	%f98, %rs28;
	mul.f32 	%f99, %f97, %f98;
	fma.rn.f32 	%f112, %f95, %f99, %f94;
	add.s32 	%r65, %r65, 2;
$L__BB3_11:
	and.b32  	%r58, %r16, 1;
	setp.eq.b32 	%p11, %r58, 1;
	not.pred 	%p12, %p11;
	@%p12 bra 	$L__BB3_13;
	add.s32 	%r59, %r65, %r3;
	mul.wide.u32 	%rd58, %r59, 4;
	add.s64 	%rd59, %rd3, %rd58;
	ld.global.nc.f32 	%f100, [%rd59];
	add.s32 	%r60, %r65, %r4;
	cvt.s64.s32 	%rd60, %r60;
	add.s64 	%rd61, %rd2, %rd60;
	ld.global.nc.u8 	%rs29, [%rd61];
	cvt.s16.s8 	%rs30, %rs29;
	div.s32 	%r61, %r60, %r17;
	mul.wide.s32 	%rd62, %r61, 4;
	add.s64 	%rd63, %rd1, %rd62;
	ld.global.nc.f32 	%f101, [%rd63];
	div.rn.f32 	%f102, %f101, 0f42FE0000;
	cvt.rn.f32.s16 	%f103, %rs30;
	mul.f32 	%f104, %f102, %f103;
	fma.rn.f32 	%f112, %f100, %f104, %f112;
$L__BB3_13:
	mad.lo.s32 	%r62, %r15, %r1, %r2;
	cvta.to.global.u64 	%rd64, %rd4;
	mul.wide.s32 	%rd65, %r62, 4;
	add.s64 	%rd66, %rd64, %rd65;
	st.global.f32 	[%rd66], %f112;
$L__BB3_14:
	ret;

}
	// .globl	bnb_int8_gemm_f32_tiled
.visible .entry bnb_int8_gemm_f32_tiled(
	.param .u64 .ptr .align 1 bnb_int8_gemm_f32_tiled_param_0,
	.param .u64 .ptr .align 1 bnb_int8_gemm_f32_tiled_param_1,
	.param .u64 .ptr .align 1 bnb_int8_gemm_f32_tiled_param_2,
	.param .u64 .ptr .align 1 bnb_int8_gemm_f32_tiled_param_3,
	.param .u32 bnb_int8_gemm_f32_tiled_param_4,
	.param .u32 bnb_int8_gemm_f32_tiled_param_5,
	.param .u32 bnb_int8_gemm_f32_tiled_param_6,
	.param .u32 bnb_int8_gemm_f32_tiled_param_7
)
{
	.reg .pred 	%p<27>;
	.reg .b16 	%rs<31>;
	.reg .b32 	%r<98>;
	.reg .b32 	%f<117>;
	.reg .b64 	%rd<52>;
	// demoted variable
	.shared .align 4 .b8 _ZZ23bnb_int8_gemm_f32_tiledE10input_tile[2112];
	ld.param.u64 	%rd5, [bnb_int8_gemm_f32_tiled_param_1];
	ld.param.u64 	%rd6, [bnb_int8_gemm_f32_tiled_param_2];
	ld.param.u64 	%rd7, [bnb_int8_gemm_f32_tiled_param_3];
	ld.param.u32 	%r27, [bnb_int8_gemm_f32_tiled_param_4];
	ld.param.u32 	%r28, [bnb_int8_gemm_f32_tiled_param_5];
	ld.param.u32 	%r29, [bnb_int8_gemm_f32_tiled_param_6];
	ld.param.u32 	%r30, [bnb_int8_gemm_f32_tiled_param_7];
	cvta.to.global.u64 	%rd1, %rd7;
	cvta.to.global.u64 	%rd2, %rd6;
	mov.u32 	%r31, %ctaid.y;
	mov.u32 	%r32, %ctaid.x;
	mov.u32 	%r1, %tid.x;
	mov.u32 	%r2, %tid.y;
	shl.b32 	%r33, %r31, 4;
	add.s32 	%r3, %r33, %r2;
	shl.b32 	%r34, %r32, 4;
	add.s32 	%r4, %r34, %r1;
	setp.lt.s32 	%p2, %r29, 1;
	mov.f32 	%f115, 0f00000000;
	@%p2 bra 	$L__BB4_21;
	setp.lt.s32 	%p3, %r3, %r27;
	mov.u32 	%r36, _ZZ23bnb_int8_gemm_f32_tiledE10input_tile;
	mad.lo.s32 	%r5, %r2, 132, %r36;
	mul.lo.s32 	%r6, %r29, %r3;
	setp.lt.s32 	%p4, %r4, %r28;
	and.pred  	%p1, %p3, %p4;
	mul.lo.s32 	%r7, %r29, %r4;
	cvta.to.global.u64 	%rd3, %rd5;
	mov.f32 	%f115, 0f00000000;
	mov.b32 	%r92, 0;
	not.pred 	%p13, %p1;
	mov.u32 	%r91, %r29;
$L__BB4_2:
	setp.gt.u32 	%p5, %r1, 31;
	min.s32 	%r39, %r91, 32;
	max.s32 	%r10, %r39, 1;
	add.s32 	%r40, %r1, %r92;
	setp.ge.s32 	%p6, %r40, %r29;
	or.pred  	%p7, %p5, %p6;
	@%p7 bra 	$L__BB4_8;
	add.s32 	%r11, %r92, %r6;
	mov.u32 	%r93, %r1;
$L__BB4_4:
	setp.ge.s32 	%p8, %r3, %r27;
	@%p8 bra 	$L__BB4_6;
	add.s32 	%r44, %r11, %r93;
	mul.wide.u32 	%rd8, %r44, 4;
	add.s64 	%rd9, %rd3, %rd8;
	ld.global.nc.f32 	%f17, [%rd9];
	shl.b32 	%r45, %r93, 2;
	add.s32 	%r46, %r5, %r45;
	st.shared.f32 	[%r46], %f17;
	bra.uni 	$L__BB4_7;
$L__BB4_6:
	shl.b32 	%r41, %r93, 2;
	add.s32 	%r42, %r5, %r41;
	mov.b32 	%r43, 0;
	st.shared.u32 	[%r42], %r43;
$L__BB4_7:
	add.s32 	%r13, %r93, 16;
	setp.lt.u32 	%p9, %r93, 16;
	add.s32 	%r47, %r13, %r92;
	setp.lt.s32 	%p10, %r47, %r29;
	and.pred  	%p11, %p9, %p10;
	mov.u32 	%r93, %r13;
	@%p11 bra 	$L__BB4_4;
$L__BB4_8:
	bar.sync 	0;
	setp.le.s32 	%p12, %r29, %r92;
	or.pred  	%p14, %p13, %p12;
	@%p14 bra 	$L__BB4_20;
	add.s32 	%r14, %r92, %r7;
	setp.lt.s32 	%p15, %r91, 8;
	mov.b32 	%r96, 0;
	@%p15 bra 	$L__BB4_12;
	mov.b32 	%r94, 0;
$L__BB4_11:
	.pragma "nounroll";
	add.s32 	%r50, %r14, %r94;
	cvt.s64.s32 	%rd10, %r50;
	add.s64 	%rd11, %rd2, %rd10;
	ld.global.nc.u8 	%rs1, [%rd11];
	cvt.s16.s8 	%rs2, %rs1;
	div.s32 	%r51, %r50, %r30;
	mul.wide.s32 	%rd12, %r51, 4;
	add.s64 	%rd13, %rd1, %rd12;
	ld.global.nc.f32 	%f19, [%rd13];
	div.rn.f32 	%f20, %f19, 0f42FE0000;
	cvt.rn.f32.s16 	%f21, %rs2;
	mul.f32 	%f22, %f20, %f21;
	shl.b32 	%r52, %r94, 2;
	add.s32 	%r53, %r5, %r52;
	ld.shared.f32 	%f23, [%r53];
	fma.rn.f32 	%f24, %f23, %f22, %f115;
	add.s32 	%r54, %r50, 1;
	ld.global.nc.u8 	%rs3, [%rd11+1];
	cvt.s16.s8 	%rs4, %rs3;
	div.s32 	%r55, %r54, %r30;
	mul.wide.s32 	%rd14, %r55, 4;
	add.s64 	%rd15, %rd1, %rd14;
	ld.global.nc.f32 	%f25, [%rd15];
	div.rn.f32 	%f26, %f25, 0f42FE0000;
	cvt.rn.f32.s16 	%f27, %rs4;
	mul.f32 	%f28, %f26, %f27;
	ld.shared.f32 	%f29, [%r53+4];
	fma.rn.f32 	%f30, %f29, %f28, %f24;
	add.s32 	%r56, %r50, 2;
	ld.global.nc.u8 	%rs5, [%rd11+2];
	cvt.s16.s8 	%rs6, %rs5;
	div.s32 	%r57, %r56, %r30;
	mul.wide.s32 	%rd16, %r57, 4;
	add.s64 	%rd17, %rd1, %rd16;
	ld.global.nc.f32 	%f31, [%rd17];
	div.rn.f32 	%f32, %f31, 0f42FE0000;
	cvt.rn.f32.s16 	%f33, %rs6;
	mul.f32 	%f34, %f32, %f33;
	ld.shared.f32 	%f35, [%r53+8];
	fma.rn.f32 	%f36, %f35, %f34, %f30;
	add.s32 	%r58, %r50, 3;
	ld.global.nc.u8 	%rs7, [%rd11+3];
	cvt.s16.s8 	%rs8, %rs7;
	div.s32 	%r59, %r58, %r30;
	mul.wide.s32 	%rd18, %r59, 4;
	add.s64 	%rd19, %rd1, %rd18;
	ld.global.nc.f32 	%f37, [%rd19];
	div.rn.f32 	%f38, %f37, 0f42FE0000;
	cvt.rn.f32.s16 	%f39, %rs8;
	mul.f32 	%f40, %f38, %f39;
	ld.shared.f32 	%f41, [%r53+12];
	fma.rn.f32 	%f42, %f41, %f40, %f36;
	add.s32 	%r60, %r50, 4;
	ld.global.nc.u8 	%rs9, [%rd11+4];
	cvt.s16.s8 	%rs10, %rs9;
	div.s32 	%r61, %r60, %r30;
	mul.wide.s32 	%rd20, %r61, 4;
	add.s64 	%rd21, %rd1, %rd20;
	ld.global.nc.f32 	%f43, [%rd21];
	div.rn.f32 	%f44, %f43, 0f42FE0000;
	cvt.rn.f32.s16 	%f45, %rs10;
	mul.f32 	%f46, %f44, %f45;
	ld.shared.f32 	%f47, [%r53+16];
	fma.rn.f32 	%f48, %f47, %f46, %f42;
	add.s32 	%r62, %r50, 5;
	ld.global.nc.u8 	%rs11, [%rd11+5];
	cvt.s16.s8 	%rs12, %rs11;
	div.s32 	%r63, %r62, %r30;
	mul.wide.s32 	%rd22, %r63, 4;
	add.s64 	%rd23, %rd1, %rd22;
	ld.global.nc.f32 	%f49, [%rd23];
	div.rn.f32 	%f50, %f49, 0f42FE0000;
	cvt.rn.f32.s16 	%f51, %rs12;
	mul.f32 	%f52, %f50, %f51;
	ld.shared.f32 	%f53, [%r53+20];
	fma.rn.f32 	%f54, %f53, %f52, %f48;
	add.s32 	%r64, %r50, 6;
	ld.global.nc.u8 	%rs13, [%rd11+6];
	cvt.s16.s8 	%rs14, %rs13;
	div.s32 	%r65, %r64, %r30;
	mul.wide.s32 	%rd24, %r65, 4;
	add.s64 	%rd25, %rd1, %rd24;
	ld.global.nc.f32 	%f55, [%rd25];
	div.rn.f32 	%f56, %f55, 0f42FE0000;
	cvt.rn.f32.s16 	%f57, %rs14;
	mul.f32 	%f58, %f56, %f57;
	ld.shared.f32 	%f59, [%r53+24];
	fma.rn.f32 	%f60, %f59, %f58, %f54;
	add.s32 	%r66, %r50, 7;
	ld.global.nc.u8 	%rs15, [%rd11+7];
	cvt.s16.s8 	%rs16, %rs15;
	div.s32 	%r67, %r66, %r30;
	mul.wide.s32 	%rd26, %r67, 4;
	add.s64 	%rd27, %rd1, %rd26;
	ld.global.nc.f32 	%f61, [%rd27];
	div.rn.f32 	%f62, %f61, 0f42FE0000;
	cvt.rn.f32.s16 	%f63, %rs16;
	mul.f32 	%f64, %f62, %f63;
	ld.shared.f32 	%f65, [%r53+28];
	fma.rn.f32 	%f115, %f65, %f64, %f60;
	add.s32 	%r94, %r94, 8;
	and.b32  	%r96, %r10, 56;
	setp.ne.s32 	%p16, %r94, %r96;
	@%p16 bra 	$L__BB4_11;
$L__BB4_12:
	and.b32  	%r19, %r10, 7;
	setp.eq.s32 	%p17, %r19, 0;
	@%p17 bra 	$L__BB4_20;
	setp.lt.u32 	%p18, %r19, 4;
	@%p18 bra 	$L__BB4_15;
	add.s32 	%r68, %r14, %r96;
	cvt.s64.s32 	%rd28, %r68;
	add.s64 	%rd29, %rd2, %rd28;
	ld.global.nc.u8 	%rs17, [%rd29];
	cvt.s16.s8 	%rs18, %rs17;
	div.s32 	%r69, %r68, %r30;
	mul.wide.s32 	%rd30, %r69, 4;
	add.s64 	%rd31, %rd1, %rd30;
	ld.global.nc.f32 	%f67, [%rd31];
	div.rn.f32 	%f68, %f67, 0f42FE0000;
	cvt.rn.f32.s16 	%f69, %rs18;
	mul.f32 	%f70, %f68, %f69;
	shl.b32 	%r70, %r96, 2;
	add.s32 	%r71, %r5, %r70;
	ld.shared.f32 	%f71, [%r71];
	fma.rn.f32 	%f72, %f71, %f70, %f115;
	add.s32 	%r72, %r68, 1;
	ld.global.nc.u8 	%rs19, [%rd29+1];
	cvt.s16.s8 	%rs20, %rs19;
	div.s32 	%r73, %r72, %r30;
	mul.wide.s32 	%rd32, %r73, 4;
	add.s64 	%rd33, %rd1, %rd32;
	ld.global.nc.f32 	%f73, [%rd33];
	div.rn.f32 	%f74, %f73, 0f42FE0000;
	cvt.rn.f32.s16 	%f75, %rs20;
	mul.f32 	%f76, %f74, %f75;
	ld.shared.f32 	%f77, [%r71+4];
	fma.rn.f32 	%f78, %f77, %f76, %f72;
	add.s32 	%r74, %r68, 2;
	ld.global.nc.u8 	%rs21, [%rd29+2];
	cvt.s16.s8 	%rs22, %rs21;
	div.s32 	%r75, %r74, %r30;
	mul.wide.s32 	%rd34, %r75, 4;
	add.s64 	%rd35, %rd1, %rd34;
	ld.global.nc.f32 	%f79, [%rd35];
	div.rn.f32 	%f80, %f79, 0f42FE0000;
	cvt.rn.f32.s16 	%f81, %rs22;
	mul.f32 	%f82, %f80, %f81;
	ld.shared.f32 	%f83, [%r71+8];
	fma.rn.f32 	%f84, %f83, %f82, %f78;
	add.s32 	%r76, %r68, 3;
	ld.global.nc.u8 	%rs23, [%rd29+3];
	cvt.s16.s8 	%rs24, %rs23;
	div.s32 	%r77, %r76, %r30;
	mul.wide.s32 	%rd36, %r77, 4;
	add.s64 	%rd37, %rd1, %rd36;
	ld.global.nc.f32 	%f85, [%rd37];
	div.rn.f32 	%f86, %f85, 0f42FE0000;
	cvt.rn.f32.s16 	%f87, %rs24;
	mul.f32 	%f88, %f86, %f87;
	ld.shared.f32 	%f89, [%r71+12];
	fma.rn.f32 	%f115, %f89, %f88, %f84;
	add.s32 	%r96, %r96, 4;
$L__BB4_15:
	and.b32  	%r22, %r10, 3;
	setp.eq.s32 	%p19, %r22, 0;
	@%p19 bra 	$L__BB4_20;
	setp.eq.s32 	%p20, %r22, 1;
	@%p20 bra 	$L__BB4_18;
	add.s32 	%r78, %r14, %r96;
	cvt.s64.s32 	%rd38, %r78;
	add.s64 	%rd39, %rd2, %rd38;
	ld.global.nc.u8 	%rs25, [%rd39];
	cvt.s16.s8 	%rs26, %rs25;
	div.s32 	%r79, %r78, %r30;
	mul.wide.s32 	%rd40, %r79, 4;
	add.s64 	%rd41, %rd1, %rd40;
	ld.global.nc.f32 	%f91, [%rd41];
	div.rn.f32 	%f92, %f91, 0f42FE0000;
	cvt.rn.f32.s16 	%f93, %rs26;
	mul.f32 	%f94, %f92, %f93;
	shl.b32 	%r80, %r96, 2;
	add.s32 	%r81, %r5, %r80;
	ld.shared.f32 	%f95, [%r81];
	fma.rn.f32 	%f96, %f95, %f94, %f115;
	add.s32 	%r82, %r78, 1;
	ld.global.nc.u8 	%rs27, [%rd39+1];
	cvt.s16.s8 	%rs28, %rs27;
	div.s32 	%r83, %r82, %r30;
	mul.wide.s32 	%rd42, %r83, 4;
	add.s64 	%rd43, %rd1, %rd42;
	ld.global.nc.f32 	%f97, [%rd43];
	div.rn.f32 	%f98, %f97, 0f42FE0000;
	cvt.rn.f32.s16 	%f99, %rs28;
	mul.f32 	%f100, %f98, %f99;
	ld.shared.f32 	%f101, [%r81+4];
	fma.rn.f32 	%f115, %f101, %f100, %f96;
	add.s32 	%r96, %r96, 2;
$L__BB4_18:
	and.b32  	%r84, %r10, 1;
	setp.eq.b32 	%p21, %r84, 1;
	not.pred 	%p22, %p21;
	@%p22 bra 	$L__BB4_20;
	add.s32 	%r85, %r14, %r96;
	cvt.s64.s32 	%rd44, %r85;
	add.s64 	%rd45, %rd2, %rd44;
	ld.global.nc.u8 	%rs29, [%rd45];
	cvt.s16.s8 	%rs30, %rs29;
	div.s32 	%r86, %r85, %r30;
	mul.wide.s32 	%rd46, %r86, 4;
	add.s64 	%rd47, %rd1, %rd46;
	ld.global.nc.f32 	%f102, [%rd47];
	div.rn.f32 	%f103, %f102, 0f42FE0000;
	cvt.rn.f32.s16 	%f104, %rs30;
	mul.f32 	%f105, %f103, %f104;
	shl.b32 	%r87, %r96, 2;
	add.s32 	%r88, %r5, %r87;
	ld.shared.f32 	%f106, [%r88];
	fma.rn.f32 	%f115, %f106, %f105, %f115;
$L__BB4_20:
	bar.sync 	0;
	add.s32 	%r92, %r92, 32;
	setp.lt.s32 	%p23, %r92, %r29;
	add.s32 	%r91, %r91, -32;
	@%p23 bra 	$L__BB4_2;
$L__BB4_21:
	setp.ge.s32 	%p24, %r3, %r27;
	setp.ge.s32 	%p25, %r4, %r28;
	or.pred  	%p26, %p24, %p25;
	@%p26 bra 	$L__BB4_23;
	ld.param.u64 	%rd51, [bnb_int8_gemm_f32_tiled_param_0];
	mad.lo.s32 	%r90, %r28, %r3, %r4;
	cvta.to.global.u64 	%rd48, %rd51;
	mul.wide.u32 	%rd49, %r90, 4;
	add.s64 	%rd50, %rd48, %rd49;
	st.global.f32 	[%rd50], %f115;
$L__BB4_23:
	ret;

}
	// .globl	bnb_int8_gemm_f32_bias
.visible .entry bnb_int8_gemm_f32_bias(
	.param .u64 .ptr .align 1 bnb_int8_gemm_f32_bias_param_0,
	.param .u64 .ptr .align 1 bnb_int8_gemm_f32_bias_param_1,
	.param .u64 .ptr .align 1 bnb_int8_gemm_f32_bias_param_2,
	.param .u64 .ptr .align 1 bnb_int8_gemm_f32_bias_param_3,
	.param .u64 .ptr .align 1 bnb_int8_gemm_f32_bias_param_4,
	.param .u32 bnb_int8_gemm_f32_bias_param_5,
	.param .u32 bnb_int8_gemm_f32_bias_param_6,
	.param .u32 bnb_int8_gemm_f32_bias_param_7,
	.param .u32 bnb_int8_gemm_f32_bias_param_8,
	.param .u32 bnb_int8_gemm_f32_bias_param_9
)
{
	.reg .pred 	%p<30>;
	.reg .b16 	%rs<31>;
	.reg .b32 	%r<99>;
	.reg .b32 	%f<121>;
	.reg .b64 	%rd<56>;
	// demoted variable
	.shared .align 4 .b8 _ZZ22bnb_int8_gemm_f32_biasE10input_tile[2112];
	ld.param.u64 	%rd5, [bnb_int8_gemm_f32_bias_param_1];
	ld.param.u64 	%rd7, [bnb_int8_gemm_f32_bias_param_2];
	ld.param.u64 	%rd8, [bnb_int8_gemm_f32_bias_param_3];
	ld.param.u64 	%rd6, [bnb_int8_gemm_f32_bias_param_4];
	ld.param.u32 	%r25, [bnb_int8_gemm_f32_bias_param_5];
	ld.param.u32 	%r26, [bnb_int8_gemm_f32_bias_param_6];
	ld.param.u32 	%r27, [bnb_int8_gemm_f32_bias_param_7];
	ld.param.u32 	%r28, [bnb_int8_gemm_f32_bias_param_8];
	cvta.to.global.u64 	%rd1, %rd8;
	cvta.to.global.u64 	%rd2, %rd7;
	mov.u32 	%r30, %ctaid.y;
	mov.u32 	%r31, %ctaid.x;
	mov.u32 	%r1, %tid.x;
	mov.u32 	%r2, %tid.y;
	shl.b32 	%r32, %r30, 4;
	add.s32 	%r3, %r32, %r2;
	shl.b32 	%r33, %r31, 4;
	add.s32 	%r4, %r33, %r1;
	setp.lt.s32 	%p2, %r27, 1;
	mov.f32 	%f118, 0f00000000;
	@%p2 bra 	$L__BB5_21;
	setp.lt.s32 	%p3, %r3, %r25;
	mov.u32 	%r35, _ZZ22bnb_int8_gemm_f32_biasE10input_tile;
	mad.lo.s32 	%r5, %r2, 132, %r35;
	mul.lo.s32 	%r6, %r27, %r3;
	setp.lt.s32 	%p4, %r4, %r26;
	and.pred  	%p1, %p3, %p4;
	cvta.to.global.u64 	%rd3, %rd5;
	mov.f32 	%f118, 0f00000000;
	mov.b32 	%r93, 0;
	not.pred 	%p13, %p1;
	mov.u32 	%r92, %r27;
$L__BB5_2:
	setp.gt.u32 	%p5, %r1, 31;
	min.s32 	%r38, %r92, 32;
	max.s32 	%r9, %r38, 1;
	add.s32 	%r39, %r1, %r93;
	setp.ge.s32 	%p6, %r39, %r27;
	or.pred  	%p7, %p5, %p6;
	@%p7 bra 	$L__BB5_8;
	add.s32 	%r43, %r93, %r6;
	mov.u32 	%r94, %r1;
$L__BB5_4:
	setp.ge.s32 	%p8, %r3, %r25;
	@%p8 bra 	$L__BB5_6;
	add.s32 	%r44, %r43, %r94;
	mul.wide.u32 	%rd9, %r44, 4;
	add.s64 	%rd10, %rd3, %rd9;
	ld.global.nc.f32 	%f19, [%rd10];
	shl.b32 	%r45, %r94, 2;
	add.s32 	%r46, %r5, %r45;
	st.shared.f32 	[%r46], %f19;
	bra.uni 	$L__BB5_7;
$L__BB5_6:
	shl.b32 	%r40, %r94, 2;
	add.s32 	%r41, %r5, %r40;
	mov.b32 	%r42, 0;
	st.shared.u32 	[%r41], %r42;
$L__BB5_7:
	add.s32 	%r11, %r94, 16;
	setp.lt.u32 	%p9, %r94, 16;
	add.s32 	%r47, %r11, %r93;
	setp.lt.s32 	%p10, %r47, %r27;
	and.pred  	%p11, %p9, %p10;
	mov.u32 	%r94, %r11;
	@%p11 bra 	$L__BB5_4;
$L__BB5_8:
	bar.sync 	0;
	setp.le.s32 	%p12, %r27, %r93;
	or.pred  	%p14, %p13, %p12;
	@%p14 bra 	$L__BB5_20;
	mad.lo.s32 	%r12, %r27, %r4, %r93;
	setp.lt.s32 	%p15, %r92, 8;
	mov.b32 	%r97, 0;
	@%p15 bra 	$L__BB5_12;
	mov.b32 	%r95, 0;
$L__BB5_11:
	.pragma "nounroll";
	add.s32 	%r50, %r12, %r95;
	cvt.s64.s32 	%rd11, %r50;
	add.s64 	%rd12, %rd2, %rd11;
	ld.global.nc.u8 	%rs1, [%rd12];
	cvt.s16.s8 	%rs2, %rs1;
	div.s32 	%r51, %r50, %r28;
	mul.wide.s32 	%rd13, %r51, 4;
	add.s64 	%rd14, %rd1, %rd13;
	ld.global.nc.f32 	%f21, [%rd14];
	div.rn.f32 	%f22, %f21, 0f42FE0000;
	cvt.rn.f32.s16 	%f23, %rs2;
	mul.f32 	%f24, %f22, %f23;
	shl.b32 	%r52, %r95, 2;
	add.s32 	%r53, %r5, %r52;
	ld.shared.f32 	%f25, [%r53];
	fma.rn.f32 	%f26, %f25, %f24, %f118;
	add.s32 	%r54, %r50, 1;
	ld.global.nc.u8 	%rs3, [%rd12+1];
	cvt.s16.s8 	%rs4, %rs3;
	div.s32 	%r55, %r54, %r28;
	mul.wide.s32 	%rd15, %r55, 4;
	add.s64 	%rd16, %rd1, %rd15;
	ld.global.nc.f32 	%f27, [%rd16];
	div.rn.f32 	%f28, %f27, 0f42FE0000;
	cvt.rn.f32.s16 	%f29, %rs4;
	mul.f32 	%f30, %f28, %f29;
	ld.shared.f32 	%f31, [%r53+4];
	fma.rn.f32 	%f32, %f31, %f30, %f26;
	add.s32 	%r56, %r50, 2;
	ld.global.nc.u8 	%rs5, [%rd12+2];
	cvt.s16.s8 	%rs6, %rs5;
	div.s32 	%r57, %r56, %r28;
	mul.wide.s32 	%rd17, %r57, 4;
	add.s64 	%rd18, %rd1, %rd17;
	ld.global.nc.f32 	%f33, [%rd18];
	div.rn.f32 	%f34, %f33, 0f42FE0000;
	cvt.rn.f32.s16 	%f35, %rs6;
	mul.f32 	%f36, %f34, %f35;
	ld.shared.f32 	%f37, [%r53+8];
	fma.rn.f32 	%f38, %f37, %f36, %f32;
	add.s32 	%r58, %r50, 3;
	ld.global.nc.u8 	%rs7, [%rd12+3];
	cvt.s16.s8 	%rs8, %rs7;
	div.s32 	%r59, %r58, %r28;
	mul.wide.s32 	%rd19, %r59, 4;
	add.s64 	%rd20, %rd1, %rd19;
	ld.global.nc.f32 	%f39, [%rd20];
	div.rn.f32 	%f40, %f39, 0f42FE0000;
	cvt.rn.f32.s16 	%f41, %rs8;
	mul.f32 	%f42, %f40, %f41;
	ld.shared.f32 	%f43, [%r53+12];
	fma.rn.f32 	%f44, %f43, %f42, %f38;
	add.s32 	%r60, %r50, 4;
	ld.global.nc.u8 	%rs9, [%rd12+4];
	cvt.s16.s8 	%rs10, %rs9;
	div.s32 	%r61, %r60, %r28;
	mul.wide.s32 	%rd21, %r61, 4;
	add.s64 	%rd22, %rd1, %rd21;
	ld.global.nc.f32 	%f45, [%rd22];
	div.rn.f32 	%f46, %f45, 0f42FE0000;
	cvt.rn.f32.s16 	%f47, %rs10;
	mul.f32 	%f48, %f46, %f47;
	ld.shared.f32 	%f49, [%r53+16];
	fma.rn.f32 	%f50, %f49, %f48, %f44;
	add.s32 	%r62, %r50, 5;
	ld.global.nc.u8 	%rs11, [%rd12+5];
	cvt.s16.s8 	%rs12, %rs11;
	div.s32 	%r63, %r62, %r28;
	mul.wide.s32 	%rd23, %r63, 4;
	add.s64 	%rd24, %rd1, %rd23;
	ld.global.nc.f32 	%f51, [%rd24];
	div.rn.f32 	%f52, %f51, 0f42FE0000;
	cvt.rn.f32.s16 	%f53, %rs12;
	mul.f32 	%f54, %f52, %f53;
	ld.shared.f32 	%f55, [%r53+20];
	fma.rn.f32 	%f56, %f55, %f54, %f50;
	add.s32 	%r64, %r50, 6;
	ld.global.nc.u8 	%rs13, [%rd12+6];
	cvt.s16.s8 	%rs14, %rs13;
	div.s32 	%r65, %r64, %r28;
	mul.wide.s32 	%rd25, %r65, 4;
	add.s64 	%rd26, %rd1, %rd25;
	ld.global.nc.f32 	%f57, [%rd26];
	div.rn.f32 	%f58, %f57, 0f42FE0000;
	cvt.rn.f32.s16 	%f59, %rs14;
	mul.f32 	%f60, %f58, %f59;
	ld.shared.f32 	%f61, [%r53+24];
	fma.rn.f32 	%f62, %f61, %f60, %f56;
	add.s32 	%r66, %r50, 7;
	ld.global.nc.u8 	%rs15, [%rd12+7];
	cvt.s16.s8 	%rs16, %rs15;
	div.s32 	%r67, %r66, %r28;
	mul.wide.s32 	%rd27, %r67, 4;
	add.s64 	%rd28, %rd1, %rd27;
	ld.global.nc.f32 	%f63, [%rd28];
	div.rn.f32 	%f64, %f63, 0f42FE0000;
	cvt.rn.f32.s16 	%f65, %rs16;
	mul.f32 	%f66, %f64, %f65;
	ld.shared.f32 	%f67, [%r53+28];
	fma.rn.f32 	%f118, %f67, %f66, %f62;
	add.s32 	%r95, %r95, 8;
	and.b32  	%r97, %r9, 56;
	setp.ne.s32 	%p16, %r95, %r97;
	@%p16 bra 	$L__BB5_11;
$L__BB5_12:
	and.b32  	%r17, %r9, 7;
	setp.eq.s32 	%p17, %r17, 0;
	@%p17 bra 	$L__BB5_20;
	setp.lt.u32 	%p18, %r17, 4;
	@%p18 bra 	$L__BB5_15;
	add.s32 	%r68, %r12, %r97;
	cvt.s64.s32 	%rd29, %r68;
	add.s64 	%rd30, %rd2, %rd29;
	ld.global.nc.u8 	%rs17, [%rd30];
	cvt.s16.s8 	%rs18, %rs17;
	div.s32 	%r69, %r68, %r28;
	mul.wide.s32 	%rd31, %r69, 4;
	add.s64 	%rd32, %rd1, %rd31;
	ld.global.nc.f32 	%f69, [%rd32];
	div.rn.f32 	%f70, %f69, 0f42FE0000;
	cvt.rn.f32.s16 	%f71, %rs18;
	mul.f32 	%f72, %f70, %f71;
	shl.b32 	%r70, %r97, 2;
	add.s32 	%r71, %r5, %r70;
	ld.shared.f32 	%f73, [%r71];
	fma.rn.f32 	%f74, %f73, %f72, %f118;
	add.s32 	%r72, %r68, 1;
	ld.global.nc.u8 	%rs19, [%rd30+1];
	cvt.s16.s8 	%rs20, %rs19;
	div.s32 	%r73, %r72, %r28;
	mul.wide.s32 	%rd33, %r73, 4;
	add.s64 	%rd34, %rd1, %rd33;
	ld.global.nc.f32 	%f75, [%rd34];
	div.rn.f32 	%f76, %f75, 0f42FE0000;
	cvt.rn.f32.s16 	%f77, %rs20;
	mul.f32 	%f78, %f76, %f77;
	ld.shared.f32 	%f79, [%r71+4];
	fma.rn.f32 	%f80, %f79, %f78, %f74;
	add.s32 	%r74, %r68, 2;
	ld.global.nc.u8 	%rs21, [%rd30+2];
	cvt.s16.s8 	%rs22, %rs21;
	div.s32 	%r75, %r74, %r28;
	mul.wide.s32 	%rd35, %r75, 4;
	add.s64 	%rd36, %rd1, %rd35;
	ld.global.nc.f32 	%f81, [%rd36];
	div.rn.f32 	%f82, %f81, 0f42FE0000;
	cvt.rn.f32.s16 	%f83, %rs22;
	mul.f32 	%f84, %f82, %f83;
	ld.shared.f32 	%f85, [%r71+8];
	fma.rn.f32 	%f86, %f85, %f84, %f80;
	add.s32 	%r76, %r68, 3;
	ld.global.nc.u8 	%rs23, [%rd30+3];
	cvt.s16.s8 	%rs24, %rs23;
	div.s32 	%r77, %r76, %r28;
	mul.wide.s32 	%rd37, %r77, 4;
	add.s64 	%rd38, %rd1, %rd37;
	ld.global.nc.f32 	%f87, [%rd38];
	div.rn.f32 	%f88, %f87, 0f42FE0000;
	cvt.rn.f32.s16 	%f89, %rs24;
	mul.f32 	%f90, %f88, %f89;
	ld.shared.f32 	%f91, [%r71+12];
	fma.rn.f32 	%f118, %f91, %f90, %f86;
	add.s32 	%r97, %r97, 4;
$L__BB5_15:
	and.b32  	%r20, %r9, 3;
	setp.eq.s32 	%p19, %r20, 0;
	@%p19 bra 	$L__BB5_20;
	setp.eq.s32 	%p20, %r20, 1;
	@%p20 bra 	$L__BB5_18;
	add.s32 	%r78, %r12, %r97;
	cvt.s64.s32 	%rd39, %r78;
	add.s64 	%rd40, %rd2, %rd39;
	ld.global.nc.u8 	%rs25, [%rd40];
	cvt.s16.s8 	%rs26, %rs25;
	div.s32 	%r79, %r78, %r28;
	mul.wide.s32 	%rd41, %r79, 4;
	add.s64 	%rd42, %rd1, %rd41;
	ld.global.nc.f32 	%f93, [%rd42];
	div.rn.f32 	%f94, %f93, 0f42FE0000;
	cvt.rn.f32.s16 	%f95, %rs26;
	mul.f32 	%f96, %f94, %f95;
	shl.b32 	%r80, %r97, 2;
	add.s32 	%r81, %r5, %r80;
	ld.shared.f32 	%f97, [%r81];
	fma.rn.f32 	%f98, %f97, %f96, %f118;
	add.s32 	%r82, %r78, 1;
	ld.global.nc.u8 	%rs27, [%rd40+1];
	cvt.s16.s8 	%rs28, %rs27;
	div.s32 	%r83, %r82, %r28;
	mul.wide.s32 	%rd43, %r83, 4;
	add.s64 	%rd44, %rd1, %rd43;
	ld.global.nc.f32 	%f99, [%rd44];
	div.rn.f32 	%f100, %f99, 0f42FE0000;
	cvt.rn.f32.s16 	%f101, %rs28;
	mul.f32 	%f102, %f100, %f101;
	ld.shared.f32 	%f103, [%r81+4];
	fma.rn.f32 	%f118, %f103, %f102, %f98;
	add.s32 	%r97, %r97, 2;
$L__BB5_18:
	and.b32  	%r84, %r9, 1;
	setp.eq.b32 	%p21, %r84, 1;
	not.pred 	%p22, %p21;
	@%p22 bra 	$L__BB5_20;
	add.s32 	%r85, %r12, %r97;
	cvt.s64.s32 	%rd45, %r85;
	add.s64 	%rd46, %rd2, %rd45;
	ld.global.nc.u8 	%rs29, [%rd46];
	cvt.s16.s8 	%rs30, %rs29;
	div.s32 	%r86, %r85, %r28;
	mul.wide.s32 	%rd47, %r86, 4;
	add.s64 	%rd48, %rd1, %rd47;
	ld.global.nc.f32 	%f104, [%rd48];
	div.rn.f32 	%f105, %f104, 0f42FE0000;
	cvt.rn.f32.s16 	%f106, %rs30;
	mul.f32 	%f107, %f105, %f106;
	shl.b32 	%r87, %r97, 2;
	add.s32 	%r88, %r5, %r87;
	ld.shared.f32 	%f108, [%r88];
	fma.rn.f32 	%f118, %f108, %f107, %f118;
$L__BB5_20:
	bar.sync 	0;
	add.s32 	%r93, %r93, 32;
	setp.lt.s32 	%p23, %r93, %r27;
	add.s32 	%r92, %r92, -32;
	@%p23 bra 	$L__BB5_2;
$L__BB5_21:
	setp.ge.s32 	%p24, %r3, %r25;
	setp.ge.s32 	%p25, %r4, %r26;
	or.pred  	%p26, %p24, %p25;
	@%p26 bra 	$L__BB5_25;
	ld.param.u32 	%r91, [bnb_int8_gemm_f32_bias_param_9];
	setp.eq.s32 	%p27, %r91, 0;
	setp.eq.s64 	%p28, %rd6, 0;
	or.pred  	%p29, %p28, %p27;
	@%p29 bra 	$L__BB5_24;
	cvta.to.global.u64 	%rd49, %rd6;
	mul.wide.u32 	%rd50, %r4, 4;
	add.s64 	%rd51, %rd49, %rd50;
	ld.global.nc.f32 	%f109, [%rd51];
	add.f32 	%f118, %f118, %f109;
$L__BB5_24:
	ld.param.u64 	%rd55, [bnb_int8_gemm_f32_bias_param_0];
	mad.lo.s32 	%r90, %r26, %r3, %r4;
	cvta.to.global.u64 	%rd52, %rd55;
	mul.wide.u32 	%rd53, %r90, 4;
	add.s64 	%rd54, %rd52, %rd53;
	st.global.f32 	[%rd54], %f118;
$L__BB5_25:
	ret;

}


// ===== COMPILED SASS (sm_100) =====

	.target	sm_100

	.elftype	@"ET_EXEC"


//--------------------- .note.nv.tkinfo           --------------------------
	.section	.note.nv.tkinfo,"",@"SHT_NOTE"
	.sectionflags	@"SHF_NOTE_NV_TKINFO"
	.tkinfo
        /*0018*/ 	.word	0x00000002
        /*0030*/ 	.string	""
        /*0030*/ 	.string	"ptxas"
        /*0030*/ 	.string	"Cuda compilation tools, release 13.0, V13.0.88"
        /*0030*/ 	.string	"Build cuda_13.0.r13.0/compiler.36424714_0"
        /*0030*/ 	.string	"-arch sm_100 -m 64 "



//--------------------- .note.nv.cuinfo           --------------------------
	.section	.note.nv.cuinfo,"",@"SHT_NOTE"
	.sectionflags	@"SHF_NOTE_NV_CUINFO"
        /*0018*/ 	.short	0x0002
        /*001a*/ 	.short	0x0064
        /*001c*/ 	.short	0x0082
	.zero		2


//--------------------- .nv.info                  --------------------------
	.section	.nv.info,"",@"SHT_CUDA_INFO"
	.align	4


	//----- nvinfo : EIATTR_REGCOUNT
	.align		4
        /*0000*/ 	.byte	0x04, 0x2f
        /*0002*/ 	.short	(.L_2 - .L_1)
	.align		4
.L_1:
        /*0004*/ 	.word	index@(bnb_nf4_gemm_f32_naive)
        /*0008*/ 	.word	0x00000020


	//----- nvinfo : EIATTR_FRAME_SIZE
	.align		4
.L_2:
        /*000c*/ 	.byte	0x04, 0x11
        /*000e*/ 	.short	(.L_4 - .L_3)
	.align		4
.L_3:
        /*0010*/ 	.word	index@(bnb_nf4_gemm_f32_naive)
        /*0014*/ 	.word	0x00000000


	//----- nvinfo : EIATTR_REGCOUNT
	.align		4
.L_4:
        /*0018*/ 	.byte	0x04, 0x2f
        /*001a*/ 	.short	(.L_6 - .L_5)
	.align		4
.L_5:
        /*001c*/ 	.word	index@(bnb_nf4_gemm_f32_tiled)
        /*0020*/ 	.word	0x00000020


	//----- nvinfo : EIATTR_FRAME_SIZE
	.align		4
.L_6:
        /*0024*/ 	.byte	0x04, 0x11
        /*0026*/ 	.short	(.L_8 - .L_7)
	.align		4
.L_7:
        /*0028*/ 	.word	index@(bnb_nf4_gemm_f32_tiled)
        /*002c*/ 	.word	0x00000000


	//----- nvinfo : EIATTR_REGCOUNT
	.align		4
.L_8:
        /*0030*/ 	.byte	0x04, 0x2f
        /*0032*/ 	.short	(.L_10 - .L_9)
	.align		4
.L_9:
        /*0034*/ 	.word	index@(bnb_nf4_gemm_f32_bias)
        /*0038*/ 	.word	0x00000020


	//----- nvinfo : EIATTR_FRAME_SIZE
	.align		4
.L_10:
        /*003c*/ 	.byte	0x04, 0x11
        /*003e*/ 	.short	(.L_12 - .L_11)
	.align		4
.L_11:
        /*0040*/ 	.word	index@(bnb_nf4_gemm_f32_bias)
        /*0044*/ 	.word	0x00000000


	//----- nvinfo : EIATTR_REGCOUNT
	.align		4
.L_12:
        /*0048*/ 	.byte	0x04, 0x2f
        /*004a*/ 	.short	(.L_14 - .L_13)
	.align		4
.L_13:
        /*004c*/ 	.word	index@(bnb_int8_gemm_f32_naive)
        /*0050*/ 	.word	0x00000020


	//----- nvinfo : EIATTR_FRAME_SIZE
	.align		4
.L_14:
        /*0054*/ 	.byte	0x04, 0x11
        /*0056*/ 	.short	(.L_16 - .L_15)
	.align		4
.L_15:
        /*0058*/ 	.word	index@($__internal_2_$__cuda_sm3x_div_rn_noftz_f32_slowpath)
        /*005c*/ 	.word	0x00000000


	//----- nvinfo : EIATTR_FRAME_SIZE
	.align		4
.L_16:
        /*0060*/ 	.byte	0x04, 0x11
        /*0062*/ 	.short	(.L_18 - .L_17)
	.align		4
.L_17:
        /*0064*/ 	.word	index@(bnb_int8_gemm_f32_naive)
        /*0068*/ 	.word	0x00000000


	//----- nvinfo : EIATTR_REGCOUNT
	.align		4
.L_18:
        /*006c*/ 	.byte	0x04, 0x2f
        /*006e*/ 	.short	(.L_20 - .L_19)
	.align		4
.L_19:
        /*0070*/ 	.word	index@(bnb_int8_gemm_f32_tiled)
        /*0074*/ 	.word	0x0000001f


	//----- nvinfo : EIATTR_FRAME_SIZE
	.align		4
.L_20:
        /*0078*/ 	.byte	0x04, 0x11
        /*007a*/ 	.short	(.L_22 - .L_21)
	.align		4
.L_21:
        /*007c*/ 	.word	index@($__internal_1_$__cuda_sm3x_div_rn_noftz_f32_slowpath)
        /*0080*/ 	.word	0x00000000


	//----- nvinfo : EIATTR_FRAME_SIZE
	.align		4
.L_22:
        /*0084*/ 	.byte	0x04, 0x11
        /*0086*/ 	.short	(.L_24 - .L_23)
	.align		4
.L_23:
        /*0088*/ 	.word	index@(bnb_int8_gemm_f32_tiled)
        /*008c*/ 	.word	0x00000000


	//----- nvinfo : EIATTR_REGCOUNT
	.align		4
.L_24:
        /*0090*/ 	.byte	0x04, 0x2f
        /*0092*/ 	.short	(.L_26 - .L_25)
	.align		4
.L_25:
        /*0094*/ 	.word	index@(bnb_int8_gemm_f32_bias)
        /*0098*/ 	.word	0x0000001f


	//----- nvinfo : EIATTR_FRAME_SIZE
	.align		4
.L_26:
        /*009c*/ 	.byte	0x04, 0x11
        /*009e*/ 	.short	(.L_28 - .L_27)
	.align		4
.L_27:
        /*00a0*/ 	.word	index@($__internal_0_$__cuda_sm3x_div_rn_noftz_f32_slowpath)
        /*00a4*/ 	.word	0x00000000


	//----- nvinfo : EIATTR_FRAME_SIZE
	.align		4
.L_28:
        /*00a8*/ 	.byte	0x04, 0x11
        /*00aa*/ 	.short	(.L_30 - .L_29)
	.align		4
.L_29:
        /*00ac*/ 	.word	index@(bnb_int8_gemm_f32_bias)
        /*00b0*/ 	.word	0x00000000


	//----- nvinfo : EIATTR_MIN_STACK_SIZE
	.align		4
.L_30:
        /*00b4*/ 	.byte	0x04, 0x12
        /*00b6*/ 	.short	(.L_32 - .L_31)
	.align		4
.L_31:
        /*00b8*/ 	.word	index@(bnb_int8_gemm_f32_bias)
        /*00bc*/ 	.word	0x00000000


	//----- nvinfo : EIATTR_MIN_STACK_SIZE
	.align		4
.L_32:
        /*00c0*/ 	.byte	0x04, 0x12
        /*00c2*/ 	.short	(.L_34 - .L_33)
	.align		4
.L_33:
        /*00c4*/ 	.word	index@(bnb_int8_gemm_f32_tiled)
        /*00c8*/ 	.word	0x00000000


	//----- nvinfo : EIATTR_MIN_STACK_SIZE
	.align		4
.L_34:
        /*00cc*/ 	.byte	0x04, 0x12
        /*00ce*/ 	.short	(.L_36 - .L_35)
	.align		4
.L_35:
        /*00d0*/ 	.word	index@(bnb_int8_gemm_f32_naive)
        /*00d4*/ 	.word	0x00000000


	//----- nvinfo : EIATTR_MIN_STACK_SIZE
	.align		4
.L_36:
        /*00d8*/ 	.byte	0x04, 0x12
        /*00da*/ 	.short	(.L_38 - .L_37)
	.align		4
.L_37:
        /*00dc*/ 	.word	index@(bnb_nf4_gemm_f32_bias)
        /*00e0*/ 	.word	0x00000000


	//----- nvinfo : EIATTR_MIN_STACK_SIZE
	.align		4
.L_38:
        /*00e4*/ 	.byte	0x04, 0x12
        /*00e6*/ 	.short	(.L_40 - .L_39)
	.align		4
.L_39:
        /*00e8*/ 	.word	index@(bnb_nf4_gemm_f32_tiled)
        /*00ec*/ 	.word	0x00000000


	//----- nvinfo : EIATTR_MIN_STACK_SIZE
	.align		4
.L_40:
        /*00f0*/ 	.byte	0x04, 0x12
        /*00f2*/ 	.short	(.L_42 - .L_41)
	.align		4
.L_41:
        /*00f4*/ 	.word	index@(bnb_nf4_gemm_f32_naive)
        /*00f8*/ 	.word	0x00000000
.L_42:


//--------------------- .nv.compat                --------------------------
	.section	.nv.compat,"",@"SHT_CUDA_COMPAT_INFO"
	.align	4
        /*0000*/ 	.byte	0x02, 0x09, 0x00, 0x00, 0x02, 0x02, 0x01, 0x00, 0x02, 0x05, 0x05, 0x00, 0x03, 0x07, 0x01, 0x01
        /*0010*/ 	.byte	0x02, 0x03, 0x00, 0x00, 0x02, 0x06, 0x01, 0x00, 0x04, 0x0b, 0x08, 0x00, 0x01, 0x00, 0x00, 0x00
        /*0020*/ 	.byte	0x00, 0x00, 0x00, 0x00


//--------------------- .nv.info.bnb_int8_gemm_f32_bias --------------------------
	.section	.nv.info.bnb_int8_gemm_f32_bias,"",@"SHT_CUDA_INFO"
	.sectionflags	@""
	.align	4


	//----- nvinfo : EIATTR_CUDA_API_VERSION
	.align		4
        /*0000*/ 	.byte	0x04, 0x37
        /*0002*/ 	.short	(.L_44 - .L_43)
.L_43:
        /*0004*/ 	.word	0x00000082


	//----- nvinfo : EIATTR_KPARAM_INFO
	.align		4
.L_44:
        /*0008*/ 	.byte	0x04, 0x17
        /*000a*/ 	.short	(.L_46 - .L_45)
.L_45:
        /*000c*/ 	.word	0x00000000
        /*0010*/ 	.short	0x0009
        /*0012*/ 	.short	0x0038
        /*0014*/ 	.byte	0x00, 0xf0, 0x11, 0x00


	//----- nvinfo : EIATTR_KPARAM_INFO
	.align		4
.L_46:
        /*0018*/ 	.byte	0x04, 0x17
        /*001a*/ 	.short	(.L_48 - .L_47)
.L_47:
        /*001c*/ 	.word	0x00000000
        /*0020*/ 	.short	0x0008
        /*0022*/ 	.short	0x0034
        /*0024*/ 	.byte	0x00, 0xf0, 0x11, 0x00


	//----- nvinfo : EIATTR_KPARAM_INFO
	.align		4
.L_48:
        /*0028*/ 	.byte	0x04, 0x17
        /*002a*/ 	.short	(.L_50 - .L_49)
.L_49:
        /*002c*/ 	.word	0x00000000
        /*0030*/ 	.short	0x0007
        /*0032*/ 	.short	0x0030
        /*0034*/ 	.byte	0x00, 0xf0, 0x11, 0x00


	//----- nvinfo : EIATTR_KPARAM_INFO
	.align		4
.L_50:
        /*0038*/ 	.byte	0x04, 0x17
        /*003a*/ 	.short	(.L_52 - .L_51)
.L_51:
        /*003c*/ 	.word	0x00000000
        /*0040*/ 	.short	0x0006
        /*0042*/ 	.short	0x002c
        /*0044*/ 	.byte	0x00, 0xf0, 0x11, 0x00


	//----- nvinfo : EIATTR_KPARAM_INFO
	.align		4
.L_52:
        /*0048*/ 	.byte	0x04, 0x17
        /*004a*/ 	.short	(.L_54 - .L_53)
.L_53:
        /*004c*/ 	.word	0x00000000
        /*0050*/ 	.short	0x0005
        /*0052*/ 	.short	0x0028
        /*0054*/ 	.byte	0x00, 0xf0, 0x11, 0x00


	//----- nvinfo : EIATTR_KPARAM_INFO
	.align		4
.L_54:
        /*0058*/ 	.byte	0x04, 0x17
        /*005a*/ 	.short	(.L_56 - .L_55)
.L_55:
        /*005c*/ 	.word	0x00000000
        /*0060*/ 	.short	0x0004
        /*0062*/ 	.short	0x0020
        /*0064*/ 	.byte	0x00, 0xf5, 0x21, 0x00


	//----- nvinfo : EIATTR_KPARAM_INFO
	.align		4
.L_56:
        /*0068*/ 	.byte	0x04, 0x17
        /*006a*/ 	.short	(.L_58 - .L_57)
.L_57:
        /*006c*/ 	.word	0x00000000
        /*0070*/ 	.short	0x0003
        /*0072*/ 	.short	0x0018
        /*0074*/ 	.byte	0x00, 0xf5, 0x21, 0x00


	//----- nvinfo : EIATTR_KPARAM_INFO
	.align		4
.L_58:
        /*0078*/ 	.byte	0x04, 0x17
        /*007a*/ 	.short	(.L_60 - .L_59)
.L_59:
        /*007c*/ 	.word	0x00000000
        /*0080*/ 	.short	0x0002
        /*0082*/ 	.short	0x0010
        /*0084*/ 	.byte	0x00, 0xf5, 0x21, 0x00


	//----- nvinfo : EIATTR_KPARAM_INFO
	.align		4
.L_60:
        /*0088*/ 	.byte	0x04, 0x17
        /*008a*/ 	.short	(.L_62 - .L_61)
.L_61:
        /*008c*/ 	.word	0x00000000
        /*0090*/ 	.short	0x0001
        /*0092*/ 	.short	0x0008
        /*0094*/ 	.byte	0x00, 0xf5, 0x21, 0x00


	//----- nvinfo : EIATTR_KPARAM_INFO
	.align		4
.L_62:
        /*0098*/ 	.byte	0x04, 0x17
        /*009a*/ 	.short	(.L_64 - .L_63)
.L_63:
        /*009c*/ 	.word	0x00000000
        /*00a0*/ 	.short	0x0000
        /*00a2*/ 	.short	0x0000
        /*00a4*/ 	.byte	0x00, 0xf5, 0x21, 0x00


	//----- nvinfo : EIATTR_SPARSE_MMA_MASK
	.align		4
.L_64:
        /*00a8*/ 	.byte	0x03, 0x50
        /*00aa*/ 	.short	0x0000


	//----- nvinfo : EIATTR_MAXREG_COUNT
	.align		4
        /*00ac*/ 	.byte	0x03, 0x1b
        /*00ae*/ 	.short	0x00ff


	//----- nvinfo : EIATTR_NUM_BARRIERS
	.align		4
        /*00b0*/ 	.byte	0x02, 0x4c
        /*00b2*/ 	.byte	0x01
	.zero		1


	//----- nvinfo : EIATTR_MERCURY_ISA_VERSION
	.align		4
        /*00b4*/ 	.byte	0x03, 0x5f
        /*00b6*/ 	.short	0x0101


	//----- nvinfo : EIATTR_VRC_CTA_INIT_COUNT
	.align		4
        /*00b8*/ 	.byte	0x02, 0x4a
	.zero		1
	.zero		1


	//----- nvinfo : EIATTR_EXIT_INSTR_OFFSETS
	.align		4
        /*00bc*/ 	.byte	0x04, 0x1c
        /*00be*/ 	.short	(.L_66 - .L_65)


	//   ....[0]....
.L_65:
        /*00c0*/ 	.word	0x00003240


	//   ....[1]....
        /*00c4*/ 	.word	0x00003330


	//----- nvinfo : EIATTR_CRS_STACK_SIZE
	.align		4
.L_66:
        /*00c8*/ 	.byte	0x04, 0x1e
        /*00ca*/ 	.short	(.L_68 - .L_67)
.L_67:
        /*00cc*/ 	.word	0x00000000


	//----- nvinfo : EIATTR_CBANK_PARAM_SIZE
	.align		4
.L_68:
        /*00d0*/ 	.byte	0x03, 0x19
        /*00d2*/ 	.short	0x003c


	//----- nvinfo : EIATTR_PARAM_CBANK
	.align		4
        /*00d4*/ 	.byte	0x04, 0x0a
        /*00d6*/ 	.short	(.L_70 - .L_69)
	.align		4
.L_69:
        /*00d8*/ 	.word	index@(.nv.constant0.bnb_int8_gemm_f32_bias)
        /*00dc*/ 	.short	0x0380
        /*00de*/ 	.short	0x003c


	//----- nvinfo : EIATTR_SW_WAR
	.align		4
.L_70:
        /*00e0*/ 	.byte	0x04, 0x36
        /*00e2*/ 	.short	(.L_72 - .L_71)
.L_71:
        /*00e4*/ 	.word	0x00000008
.L_72:


//--------------------- .nv.info.bnb_int8_gemm_f32_tiled --------------------------
	.section	.nv.info.bnb_int8_gemm_f32_tiled,"",@"SHT_CUDA_INFO"
	.sectionflags	@""
	.align	4


	//----- nvinfo : EIATTR_CUDA_API_VERSION
	.align		4
        /*0000*/ 	.byte	0x04, 0x37
        /*0002*/ 	.short	(.L_74 - .L_73)
.L_73:
        /*0004*/ 	.word	0x00000082


	//----- nvinfo : EIATTR_KPARAM_INFO
	.align		4
.L_74:
        /*0008*/ 	.byte	0x04, 0x17
        /*000a*/ 	.short	(.L_76 - .L_75)
.L_75:
        /*000c*/ 	.word	0x00000000
        /*0010*/ 	.short	0x0007
        /*0012*/ 	.short	0x002c
        /*0014*/ 	.byte	0x00, 0xf0, 0x11, 0x00


	//----- nvinfo : EIATTR_KPARAM_INFO
	.align		4
.L_76:
        /*0018*/ 	.byte	0x04, 0x17
        /*001a*/ 	.short	(.L_78 - .L_77)
.L_77:
        /*001c*/ 	.word	0x00000000
        /*0020*/ 	.short	0x0006
        /*0022*/ 	.short	0x0028
        /*0024*/ 	.byte	0x00, 0xf0, 0x11, 0x00


	//----- nvinfo : EIATTR_KPARAM_INFO
	.align		4
.L_78:
        /*0028*/ 	.byte	0x04, 0x17
        /*002a*/ 	.short	(.L_80 - .L_79)
.L_79:
        /*002c*/ 	.word	0x00000000
        /*0030*/ 	.short	0x0005
        /*0032*/ 	.short	0x0024
        /*0034*/ 	.byte	0x00, 0xf0, 0x11, 0x00


	//----- nvinfo : EIATTR_KPARAM_INFO
	.align		4
.L_80:
        /*0038*/ 	.byte	0x04, 0x17
        /*003a*/ 	.short	(.L_82 - .L_81)
.L_81:
        /*003c*/ 	.word	0x00000000
        /*0040*/ 	.short	0x0004
        /*0042*/ 	.short	0x0020
        /*0044*/ 	.byte	0x00, 0xf0, 0x11, 0x00


	//----- nvinfo : EIATTR_KPARAM_INFO
	.align		4
.L_82:
        /*0048*/ 	.byte	0x04, 0x17
        /*004a*/ 	.short	(.L_84 - .L_83)
.L_83:
        /*004c*/ 	.word	0x00000000
        /*0050*/ 	.short	0x0003
        /*0052*/ 	.short	0x0018
        /*0054*/ 	.byte	0x00, 0xf5, 0x21, 0x00


	//----- nvinfo : EIATTR_KPARAM_INFO
	.align		4
.L_84:
        /*0058*/ 	.byte	0x04, 0x17
        /*005a*/ 	.short	(.L_86 - .L_85)
.L_85:
        /*005c*/ 	.word	0x00000000
        /*0060*/ 	.short	0x0002
        /*0062*/ 	.short	0x0010
        /*0064*/ 	.byte	0x00, 0xf5, 0x21, 0x00


	//----- nvinfo : EIATTR_KPARAM_INFO
	.align		4
.L_86:
        /*0068*/ 	.byte	0x04, 0x17
        /*006a*/ 	.short	(.L_88 - .L_87)
.L_87:
        /*006c*/ 	.word	0x00000000
        /*0070*/ 	.short	0x0001
        /*0072*/ 	.short	0x0008
        /*0074*/ 	.byte	0x00, 0xf5, 0x21, 0x00


	//----- nvinfo : EIATTR_KPARAM_INFO
	.align		4
.L_88:
        /*0078*/ 	.byte	0x04, 0x17
        /*007a*/ 	.short	(.L_90 - .L_89)
.L_89:
        /*007c*/ 	.word	0x00000000
        /*0080*/ 	.short	0x0000
        /*0082*/ 	.short	0x0000
        /*0084*/ 	.byte	0x00, 0xf5, 0x21, 0x00


	//----- nvinfo : EIATTR_SPARSE_MMA_MASK
	.align		4
.L_90:
        /*0088*/ 	.byte	0x03, 0x50
        /*008a*/ 	.short	0x0000


	//----- nvinfo : EIATTR_MAXREG_COUNT
	.align		4
        /*008c*/ 	.byte	0x03, 0x1b
        /*008e*/ 	.short	0x00ff


	//----- nvinfo : EIATTR_NUM_BARRIERS
	.align		4
        /*0090*/ 	.byte	0x02, 0x4c
        /*0092*/ 	.byte	0x01
	.zero		1


	//----- nvinfo : EIATTR_MERCURY_ISA_VERSION
	.align		4
        /*0094*/ 	.byte	0x03, 0x5f
        /*0096*/ 	.short	0x0101


	//----- nvinfo : EIATTR_VRC_CTA_INIT_COUNT
	.align		4
        /*0098*/ 	.byte	0x02, 0x4a
	.zero		1
	.zero		1


	//----- nvinfo : EIATTR_EXIT_INSTR_OFFSETS
	.align		4
        /*009c*/ 	.byte	0x04, 0x1c
        /*009e*/ 	.short	(.L_92 - .L_91)


	//   ....[0]....
.L_91:
        /*00a0*/ 	.word	0x00003240


	//   ....[1]....
        /*00a4*/ 	.word	0x00003290


	//----- nvinfo : EIATTR_CRS_STACK_SIZE
	.align		4
.L_92:
        /*00a8*/ 	.byte	0x04, 0x1e
        /*00aa*/ 	.short	(.L_94 - .L_93)
.L_93:
        /*00ac*/ 	.word	0x00000000


	//----- nvinfo : EIATTR_CBANK_PARAM_SIZE
	.align		4
.L_94:
        /*00b0*/ 	.byte	0x03, 0x19
        /*00b2*/ 	.short	0x0030


	//----- nvinfo : EIATTR_PARAM_CBANK
	.align		4
        /*00b4*/ 	.byte	0x04, 0x0a
        /*00b6*/ 	.short	(.L_96 - .L_95)
	.align		4
.L_95:
        /*00b8*/ 	.word	index@(.nv.constant0.bnb_int8_gemm_f32_tiled)
        /*00bc*/ 	.short	0x0380
        /*00be*/ 	.short	0x0030


	//----- nvinfo : EIATTR_SW_WAR
	.align		4
.L_96:
        /*00c0*/ 	.byte	0x04, 0x36
        /*00c2*/ 	.short	(.L_98 - .L_97)
.L_97:
        /*00c4*/ 	.word	0x00000008
.L_98:


//--------------------- .nv.info.bnb_int8_gemm_f32_naive --------------------------
	.section	.nv.info.bnb_int8_gemm_f32_naive,"",@"SHT_CUDA_INFO"
	.sectionflags	@""
	.align	4


	//----- nvinfo : EIATTR_CUDA_API_VERSION
	.align		4
        /*0000*/ 	.byte	0x04, 0x37
        /*0002*/ 	.short	(.L_100 - .L_99)
.L_99:
        /*0004*/ 	.word	0x00000082


	//----- nvinfo : EIATTR_KPARAM_INFO
	.align		4
.L_100:
        /*0008*/ 	.byte	0x04, 0x17
        /*000a*/ 	.short	(.L_102 - .L_101)
.L_101:
        /*000c*/ 	.word	0x00000000
        /*0010*/ 	.short	0x0007
        /*0012*/ 	.short	0x002c
        /*0014*/ 	.byte	0x00, 0xf0, 0x11, 0x00


	//----- nvinfo : EIATTR_KPARAM_INFO
	.align		4
.L_102:
        /*0018*/ 	.byte	0x04, 0x17
        /*001a*/ 	.short	(.L_104 - .L_103)
.L_103:
        /*001c*/ 	.word	0x00000000
        /*0020*/ 	.short	0x0006
        /*0022*/ 	.short	0x0028
        /*0024*/ 	.byte	0x00, 0xf0, 0x11, 0x00


	//----- nvinfo : EIATTR_KPARAM_INFO
	.align		4
.L_104:
        /*0028*/ 	.byte	0x04, 0x17
        /*002a*/ 	.short	(.L_106 - .L_105)
.L_105:
        /*002c*/ 	.word	0x00000000
        /*0030*/ 	.short	0x0005
        /*0032*/ 	.short	0x0024
        /*0034*/ 	.byte	0x00, 0xf0, 0x11, 0x00


	//----- nvinfo : EIATTR_KPARAM_INFO
	.align		4
.L_106:
        /*0038*/ 	.byte	0x04, 0x17
        /*003a*/ 	.short	(.L_108 - .L_107)
.L_107:
        /*003c*/ 	.word	0x00000000
        /*0040*/ 	.short	0x0004
        /*0042*/ 	.short	0x0020
        /*0044*/ 	.byte	0x00, 0xf0, 0x11, 0x00


	//----- nvinfo : EIATTR_KPARAM_INFO
	.align		4
.L_108:
        /*0048*/ 	.byte	0x04, 0x17
        /*004a*/ 	.short	(.L_110 - .L_109)
.L_109:
        /*004c*/ 	.word	0x00000000
        /*0050*/ 	.short	0x0003
        /*0052*/ 	.short	0x0018
        /*0054*/ 	.byte	0x00, 0xf5, 0x21, 0x00


	//----- nvinfo : EIATTR_KPARAM_INFO
	.align		4
.L_110:
        /*0058*/ 	.byte	0x04, 0x17
        /*005a*/ 	.short	(.L_112 - .L_111)
.L_111:
        /*005c*/ 	.word	0x00000000
        /*0060*/ 	.short	0x0002
        /*0062*/ 	.short	0x0010
        /*0064*/ 	.byte	0x00, 0xf5, 0x21, 0x00


	//----- nvinfo : EIATTR_KPARAM_INFO
	.align		4
.L_112:
        /*0068*/ 	.byte	0x04, 0x17
        /*006a*/ 	.short	(.L_114 - .L_113)
.L_113:
        /*006c*/ 	.word	0x00000000
        /*0070*/ 	.short	0x0001
        /*0072*/ 	.short	0x0008
        /*0074*/ 	.byte	0x00, 0xf5, 0x21, 0x00


	//----- nvinfo : EIATTR_KPARAM_INFO
	.align		4
.L_114:
        /*0078*/ 	.byte	0x04, 0x17
        /*007a*/ 	.short	(.L_116 - .L_115)
.L_115:
        /*007c*/ 	.word	0x00000000
        /*0080*/ 	.short	0x0000
        /*0082*/ 	.short	0x0000
        /*0084*/ 	.byte	0x00, 0xf5, 0x21, 0x00


	//----- nvinfo : EIATTR_SPARSE_MMA_MASK
	.align		4
.L_116:
        /*0088*/ 	.byte	0x03, 0x50
        /*008a*/ 	.short	0x0000


	//----- nvinfo : EIATTR_MAXREG_COUNT
	.align		4
        /*008c*/ 	.byte	0x03, 0x1b
        /*008e*/ 	.short	0x00ff


	//----- nvinfo : EIATTR_MERCURY_ISA_VERSION
	.align		4
        /*0090*/ 	.byte	0x03, 0x5f
        /*0092*/ 	.short	0x0101


	//----- nvinfo : EIATTR_VRC_CTA_INIT_COUNT
	.align		4
        /*0094*/ 	.byte	0x02, 0x4a
	.zero		1
	.zero		1


	//----- nvinfo : EIATTR_EXIT_INSTR_OFFSETS
	.align		4
        /*0098*/ 	.byte	0x04, 0x1c
        /*009a*/ 	.short	(.L_118 - .L_117)


	//   ....[0]....
.L_117:
        /*009c*/ 	.word	0x000000c0


	//   ....[1]....
        /*00a0*/ 	.word	0x000030a0


	//----- nvinfo : EIATTR_CRS_STACK_SIZE
	.align		4
.L_118:
        /*00a4*/ 	.byte	0x04, 0x1e
        /*00a6*/ 	.short	(.L_120 - .L_119)
.L_119:
        /*00a8*/ 	.word	0x00000000


	//----- nvinfo : EIATTR_CBANK_PARAM_SIZE
	.align		4
.L_120:
        /*00ac*/ 	.byte	0x03, 0x19
        /*00ae*/ 	.short	0x0030


	//----- nvinfo : EIATTR_PARAM_CBANK
	.align		4
        /*00b0*/ 	.byte	0x04, 0x0a
        /*00b2*/ 	.short	(.L_122 - .L_121)
	.align		4
.L_121:
        /*00b4*/ 	.word	index@(.nv.constant0.bnb_int8_gemm_f32_naive)
        /*00b8*/ 	.short	0x0380
        /*00ba*/ 	.short	0x0030


	//----- nvinfo : EIATTR_SW_WAR
	.align		4
.L_122:
        /*00bc*/ 	.byte	0x04, 0x36
        /*00be*/ 	.short	(.L_124 - .L_123)
.L_123:
        /*00c0*/ 	.word	0x00000008
.L_124:


//--------------------- .nv.info.bnb_nf4_gemm_f32_bias --------------------------
	.section	.nv.info.bnb_nf4_gemm_f32_bias,"",@"SHT_CUDA_INFO"
	.sectionflags	@""
	.align	4


	//----- nvinfo : EIATTR_CUDA_API_VERSION
	.align		4
        /*0000*/ 	.byte	0x04, 0x37
        /*0002*/ 	.short	(.L_126 - .L_125)
.L_125:
        /*0004*/ 	.word	0x00000082


	//----- nvinfo : EIATTR_KPARAM_INFO
	.align		4
.L_126:
        /*0008*/ 	.byte	0x04, 0x17
        /*000a*/ 	.short	(.L_128 - .L_127)
.L_127:
        /*000c*/ 	.word	0x00000000
        /*0010*/ 	.short	0x0009
        /*0012*/ 	.short	0x0038
        /*0014*/ 	.byte	0x00, 0xf0, 0x11, 0x00


	//----- nvinfo : EIATTR_KPARAM_INFO
	.align		4
.L_128:
        /*0018*/ 	.byte	0x04, 0x17
        /*001a*/ 	.short	(.L_130 - .L_129)
.L_129:
        /*001c*/ 	.word	0x00000000
        /*0020*/ 	.short	0x0008
        /*0022*/ 	.short	0x0034
        /*0024*/ 	.byte	0x00, 0xf0, 0x11, 0x00


	//----- nvinfo : EIATTR_KPARAM_INFO
	.align		4
.L_130:
        /*0028*/ 	.byte	0x04, 0x17
        /*002a*/ 	.short	(.L_132 - .L_131)
.L_131:
        /*002c*/ 	.word	0x00000000
        /*0030*/ 	.short	0x0007
        /*0032*/ 	.short	0x0030
        /*0034*/ 	.byte	0x00, 0xf0, 0x11, 0x00


	//----- nvinfo : EIATTR_KPARAM_INFO
	.align		4
.L_132:
        /*0038*/ 	.byte	0x04, 0x17
        /*003a*/ 	.short	(.L_134 - .L_133)
.L_133:
        /*003c*/ 	.word	0x00000000
        /*0040*/ 	.short	0x0006
        /*0042*/ 	.short	0x002c
        /*0044*/ 	.byte	0x00, 0xf0, 0x11, 0x00


	//----- nvinfo : EIATTR_KPARAM_INFO
	.align		4
.L_134:
        /*0048*/ 	.byte	0x04, 0x17
        /*004a*/ 	.short	(.L_136 - .L_135)
.L_135:
        /*004c*/ 	.word	0x00000000
        /*0050*/ 	.short	0x0005
        /*0052*/ 	.short	0x0028
        /*0054*/ 	.byte	0x00, 0xf0, 0x11, 0x00


	//----- nvinfo : EIATTR_KPARAM_INFO
	.align		4
.L_136:
        /*0058*/ 	.byte	0x04, 0x17
        /*005a*/ 	.short	(.L_138 - .L_137)
.L_137:
        /*005c*/ 	.word	0x00000000
        /*0060*/ 	.short	0x0004
        /*0062*/ 	.short	0x0020
        /*0064*/ 	.byte	0x00, 0xf5, 0x21, 0x00


	//----- nvinfo : EIATTR_KPARAM_INFO
	.align		4
.L_138:
        /*0068*/ 	.byte	0x04, 0x17
        /*006a*/ 	.short	(.L_140 - .L_139)
.L_139:
        /*006c*/ 	.word	0x00000000
        /*0070*/ 	.short	0x0003
        /*0072*/ 	.short	0x0018
        /*0074*/ 	.byte	0x00, 0xf5, 0x21, 0x00


	//----- nvinfo : EIATTR_KPARAM_INFO
	.align		4
.L_140:
        /*0078*/ 	.byte	0x04, 0x17
        /*007a*/ 	.short	(.L_142 - .L_141)
.L_141:
        /*007c*/ 	.word	0x00000000
        /*0080*/ 	.short	0x0002
        /*0082*/ 	.short	0x0010
        /*0084*/ 	.byte	0x00, 0xf5, 0x21, 0x00


	//----- nvinfo : EIATTR_KPARAM_INFO
	.align		4
.L_142:
        /*0088*/ 	.byte	0x04, 0x17
        /*008a*/ 	.short	(.L_144 - .L_143)
.L_143:
        /*008c*/ 	.word	0x00000000
        /*0090*/ 	.short	0x0001
        /*0092*/ 	.short	0x0008
        /*0094*/ 	.byte	0x00, 0xf5, 0x21, 0x00


	//----- nvinfo : EIATTR_KPARAM_INFO
	.align		4
.L_144:
        /*0098*/ 	.byte	0x04, 0x17
        /*009a*/ 	.short	(.L_146 - .L_145)
.L_145:
        /*009c*/ 	.word	0x00000000
        /*00a0*/ 	.short	0x0000
        /*00a2*/ 	.short	0x0000
        /*00a4*/ 	.byte	0x00, 0xf5, 0x21, 0x00


	//----- nvinfo : EIATTR_SPARSE_MMA_MASK
	.align		4
.L_146:
        /*00a8*/ 	.byte	0x03, 0x50
        /*00aa*/ 	.short	0x0000


	//----- nvinfo : EIATTR_MAXREG_COUNT
	.align		4
        /*00ac*/ 	.byte	0x03, 0x1b
        /*00ae*/ 	.short	0x00ff


	//----- nvinfo : EIATTR_NUM_BARRIERS
	.align		4
        /*00b0*/ 	.byte	0x02, 0x4c
        /*00b2*/ 	.byte	0x01
	.zero		1


	//----- nvinfo : EIATTR_MERCURY_ISA_VERSION
	.align		4
        /*00b4*/ 	.byte	0x03, 0x5f
        /*00b6*/ 	.short	0x0101


	//----- nvinfo : EIATTR_VRC_CTA_INIT_COUNT
	.align		4
        /*00b8*/ 	.byte	0x02, 0x4a
	.zero		1
	.zero		1


	//----- nvinfo : EIATTR_EXIT_INSTR_OFFSETS
	.align		4
        /*00bc*/ 	.byte	0x04, 0x1c
        /*00be*/ 	.short	(.L_148 - .L_147)


	//   ....[0]....
.L_147:
        /*00c0*/ 	.word	0x000015c0


	//   ....[1]....
        /*00c4*/ 	.word	0x000016b0


	//----- nvinfo : EIATTR_CRS_STACK_SIZE
	.align		4
.L_148:
        /*00c8*/ 	.byte	0x04, 0x1e
        /*00ca*/ 	.short	(.L_150 - .L_149)
.L_149:
        /*00cc*/ 	.word	0x00000000


	//----- nvinfo : EIATTR_CBANK_PARAM_SIZE
	.align		4
.L_150:
        /*00d0*/ 	.byte	0x03, 0x19
        /*00d2*/ 	.short	0x003c


	//----- nvinfo : EIATTR_PARAM_CBANK
	.align		4
        /*00d4*/ 	.byte	0x04, 0x0a
        /*00d6*/ 	.short	(.L_152 - .L_151)
	.align		4
.L_151:
        /*00d8*/ 	.word	index@(.nv.constant0.bnb_nf4_gemm_f32_bias)
        /*00dc*/ 	.short	0x0380
        /*00de*/ 	.short	0x003c


	//----- nvinfo : EIATTR_SW_WAR
	.align		4
.L_152:
        /*00e0*/ 	.byte	0x04, 0x36
        /*00e2*/ 	.short	(.L_154 - .L_153)
.L_153:
        /*00e4*/ 	.word	0x00000008
.L_154:


//--------------------- .nv.info.bnb_nf4_gemm_f32_tiled --------------------------
	.section	.nv.info.bnb_nf4_gemm_f32_tiled,"",@"SHT_CUDA_INFO"
	.sectionflags	@""
	.align	4


	//----- nvinfo : EIATTR_CUDA_API_VERSION
	.align		4
        /*0000*/ 	.byte	0x04, 0x37
        /*0002*/ 	.short	(.L_156 - .L_155)
.L_155:
        /*0004*/ 	.word	0x00000082


	//----- nvinfo : EIATTR_KPARAM_INFO
	.align		4
.L_156:
        /*0008*/ 	.byte	0x04, 0x17
        /*000a*/ 	.short	(.L_158 - .L_157)
.L_157:
        /*000c*/ 	.word	0x00000000
        /*0010*/ 	.short	0x0007
        /*0012*/ 	.short	0x002c
        /*0014*/ 	.byte	0x00, 0xf0, 0x11, 0x00


	//----- nvinfo : EIATTR_KPARAM_INFO
	.align		4
.L_158:
        /*0018*/ 	.byte	0x04, 0x17
        /*001a*/ 	.short	(.L_160 - .L_159)
.L_159:
        /*001c*/ 	.word	0x00000000
        /*0020*/ 	.short	0x0006
        /*0022*/ 	.short	0x0028
        /*0024*/ 	.byte	0x00, 0xf0, 0x11, 0x00


	//----- nvinfo : EIATTR_KPARAM_INFO
	.align		4
.L_160:
        /*0028*/ 	.byte	0x04, 0x17
        /*002a*/ 	.short	(.L_162 - .L_161)
.L_161:
        /*002c*/ 	.word	0x00000000
        /*0030*/ 	.short	0x0005
        /*0032*/ 	.short	0x0024
        /*0034*/ 	.byte	0x00, 0xf0, 0x11, 0x00


	//----- nvinfo : EIATTR_KPARAM_INFO
	.align		4
.L_162:
        /*0038*/ 	.byte	0x04, 0x17
        /*003a*/ 	.short	(.L_164 - .L_163)
.L_163:
        /*003c*/ 	.word	0x00000000
        /*0040*/ 	.short	0x0004
        /*0042*/ 	.short	0x0020
        /*0044*/ 	.byte	0x00, 0xf0, 0x11, 0x00


	//----- nvinfo : EIATTR_KPARAM_INFO
	.align		4
.L_164:
        /*0048*/ 	.byte	0x04, 0x17
        /*004a*/ 	.short	(.L_166 - .L_165)
.L_165:
        /*004c*/ 	.word	0x00000000
        /*0050*/ 	.short	0x0003
        /*0052*/ 	.short	0x0018
        /*0054*/ 	.byte	0x00, 0xf5, 0x21, 0x00


	//----- nvinfo : EIATTR_KPARAM_INFO
	.align		4
.L_166:
        /*0058*/ 	.byte	0x04, 0x17
        /*005a*/ 	.short	(.L_168 - .L_167)
.L_167:
        /*005c*/ 	.word	0x00000000
        /*0060*/ 	.short	0x0002
        /*0062*/ 	.short	0x0010
        /*0064*/ 	.byte	0x00, 0xf5, 0x21, 0x00


	//----- nvinfo : EIATTR_KPARAM_INFO
	.align		4
.L_168:
        /*0068*/ 	.byte	0x04, 0x17
        /*006a*/ 	.short	(.L_170 - .L_169)
.L_169:
        /*006c*/ 	.word	0x00000000
        /*0070*/ 	.short	0x0001
        /*0072*/ 	.short	0x0008
        /*0074*/ 	.byte	0x00, 0xf5, 0x21, 0x00


	//----- nvinfo : EIATTR_KPARAM_INFO
	.align		4
.L_170:
        /*0078*/ 	.byte	0x04, 0x17
        /*007a*/ 	.short	(.L_172 - .L_171)
.L_171:
        /*007c*/ 	.word	0x00000000
        /*0080*/ 	.short	0x0000
        /*0082*/ 	.short	0x0000
        /*0084*/ 	.byte	0x00, 0xf5, 0x21, 0x00


	//----- nvinfo : EIATTR_SPARSE_MMA_MASK
	.align		4
.L_172:
        /*0088*/ 	.byte	0x03, 0x50
        /*008a*/ 	.short	0x0000


	//----- nvinfo : EIATTR_MAXREG_COUNT
	.align		4
        /*008c*/ 	.byte	0x03, 0x1b
        /*008e*/ 	.short	0x00ff


	//----- nvinfo : EIATTR_NUM_BARRIERS
	.align		4
        /*0090*/ 	.byte	0x02, 0x4c
        /*0092*/ 	.byte	0x01
	.zero		1


	//----- nvinfo : EIATTR_MERCURY_ISA_VERSION
	.align		4
        /*0094*/ 	.byte	0x03, 0x5f
        /*0096*/ 	.short	0x0101


	//----- nvinfo : EIATTR_VRC_CTA_INIT_COUNT
	.align		4
        /*0098*/ 	.byte	0x02, 0x4a
	.zero		1
	.zero		1


	//----- nvinfo : EIATTR_EXIT_INSTR_OFFSETS
	.align		4
        /*009c*/ 	.byte	0x04, 0x1c
        /*009e*/ 	.short	(.L_174 - .L_173)


	//   ....[0]....
.L_173:
        /*00a0*/ 	.word	0x000015c0


	//   ....[1]....
        /*00a4*/ 	.word	0x00001610


	//----- nvinfo : EIATTR_CRS_STACK_SIZE
	.align		4
.L_174:
        /*00a8*/ 	.byte	0x04, 0x1e
        /*00aa*/ 	.short	(.L_176 - .L_175)
.L_175:
        /*00ac*/ 	.word	0x00000000


	//----- nvinfo : EIATTR_CBANK_PARAM_SIZE
	.align		4
.L_176:
        /*00b0*/ 	.byte	0x03, 0x19
        /*00b2*/ 	.short	0x0030


	//----- nvinfo : EIATTR_PARAM_CBANK
	.align		4
        /*00b4*/ 	.byte	0x04, 0x0a
        /*00b6*/ 	.short	(.L_178 - .L_177)
	.align		4
.L_177:
        /*00b8*/ 	.word	index@(.nv.constant0.bnb_nf4_gemm_f32_tiled)
        /*00bc*/ 	.short	0x0380
        /*00be*/ 	.short	0x0030


	//----- nvinfo : EIATTR_SW_WAR
	.align		4
.L_178:
        /*00c0*/ 	.byte	0x04, 0x36
        /*00c2*/ 	.short	(.L_180 - .L_179)
.L_179:
        /*00c4*/ 	.word	0x00000008
.L_180:


//--------------------- .nv.info.bnb_nf4_gemm_f32_naive --------------------------
	.section	.nv.info.bnb_nf4_gemm_f32_naive,"",@"SHT_CUDA_INFO"
	.sectionflags	@""
	.align	4


	//----- nvinfo : EIATTR_CUDA_API_VERSION
	.align		4
        /*0000*/ 	.byte	0x04, 0x37
        /*0002*/ 	.short	(.L_182 - .L_181)
.L_181:
        /*0004*/ 	.word	0x00000082


	//----- nvinfo : EIATTR_KPARAM_INFO
	.align		4
.L_182:
        /*0008*/ 	.byte	0x04, 0x17
        /*000a*/ 	.short	(.L_184 - .L_183)
.L_183:
        /*000c*/ 	.word	0x00000000
        /*0010*/ 	.short	0x0007
        /*0012*/ 	.short	0x002c
        /*0014*/ 	.byte	0x00, 0xf0, 0x11, 0x00


	//----- nvinfo : EIATTR_KPARAM_INFO
	.align		4
.L_184:
        /*0018*/ 	.byte	0x04, 0x17
        /*001a*/ 	.short	(.L_186 - .L_185)
.L_185:
        /*001c*/ 	.word	0x00000000
        /*0020*/ 	.short	0x0006
        /*0022*/ 	.short	0x0028
        /*0024*/ 	.byte	0x00, 0xf0, 0x11, 0x00


	//----- nvinfo : EIATTR_KPARAM_INFO
	.align		4
.L_186:
        /*0028*/ 	.byte	0x04, 0x17
        /*002a*/ 	.short	(.L_188 - .L_187)
.L_187:
        /*002c*/ 	.word	0x00000000
        /*0030*/ 	.short	0x0005
        /*0032*/ 	.short	0x0024
        /*0034*/ 	.byte	0x00, 0xf0, 0x11, 0x00


	//----- nvinfo : EIATTR_KPARAM_INFO
	.align		4
.L_188:
        /*0038*/ 	.byte	0x04, 0x17
        /*003a*/ 	.short	(.L_190 - .L_189)
.L_189:
        /*003c*/ 	.word	0x00000000
        /*0040*/ 	.short	0x0004
        /*0042*/ 	.short	0x0020
        /*0044*/ 	.byte	0x00, 0xf0, 0x11, 0x00


	//----- nvinfo : EIATTR_KPARAM_INFO
	.align		4
.L_190:
        /*0048*/ 	.byte	0x04, 0x17
        /*004a*/ 	.short	(.L_192 - .L_191)
.L_191:
        /*004c*/ 	.word	0x00000000
        /*0050*/ 	.short	0x0003
        /*0052*/ 	.short	0x0018
        /*0054*/ 	.byte	0x00, 0xf5, 0x21, 0x00


	//----- nvinfo : EIATTR_KPARAM_INFO
	.align		4
.L_192:
        /*0058*/ 	.byte	0x04, 0x17
        /*005a*/ 	.short	(.L_194 - .L_193)
.L_193:
        /*005c*/ 	.word	0x00000000
        /*0060*/ 	.short	0x0002
        /*0062*/ 	.short	0x0010
        /*0064*/ 	.byte	0x00, 0xf5, 0x21, 0x00


	//----- nvinfo : EIATTR_KPARAM_INFO
	.align		4
.L_194:
        /*0068*/ 	.byte	0x04, 0x17
        /*006a*/ 	.short	(.L_196 - .L_195)
.L_195:
        /*006c*/ 	.word	0x00000000
        /*0070*/ 	.short	0x0001
        /*0072*/ 	.short	0x0008
        /*0074*/ 	.byte	0x00, 0xf5, 0x21, 0x00


	//----- nvinfo : EIATTR_KPARAM_INFO
	.align		4
.L_196:
        /*0078*/ 	.byte	0x04, 0x17
        /*007a*/ 	.short	(.L_198 - .L_197)
.L_197:
        /*007c*/ 	.word	0x00000000
        /*0080*/ 	.short	0x0000
        /*0082*/ 	.short	0x0000
        /*0084*/ 	.byte	0x00, 0xf5, 0x21, 0x00


	//----- nvinfo : EIATTR_SPARSE_MMA_MASK
	.align		4
.L_198:
        /*0088*/ 	.byte	0x03, 0x50
        /*008a*/ 	.short	0x0000


	//----- nvinfo : EIATTR_MAXREG_COUNT
	.align		4
        /*008c*/ 	.byte	0x03, 0x1b
        /*008e*/ 	.short	0x00ff


	//----- nvinfo : EIATTR_MERCURY_ISA_VERSION
	.align		4
        /*0090*/ 	.byte	0x03, 0x5f
        /*0092*/ 	.short	0x0101


	//----- nvinfo : EIATTR_VRC_CTA_INIT_COUNT
	.align		4
        /*0094*/ 	.byte	0x02, 0x4a
	.zero		1
	.zero		1


	//----- nvinfo : EIATTR_EXIT_INSTR_OFFSETS
	.align		4
        /*0098*/ 	.byte	0x04, 0x1c
        /*009a*/ 	.short	(.L_200 - .L_199)


	//   ....[0]....
.L_199:
        /*009c*/ 	.word	0x000000c0


	//   ....[1]....
        /*00a0*/ 	.word	0x00001420


	//----- nvinfo : EIATTR_CBANK_PARAM_SIZE
	.align		4
.L_200:
        /*00a4*/ 	.byte	0x03, 0x19
        /*00a6*/ 	.short	0x0030


	//----- nvinfo : EIATTR_PARAM_CBANK
	.align		4
        /*00a8*/ 	.byte	0x04, 0x0a
        /*00aa*/ 	.short	(.L_202 - .L_201)
	.align		4
.L_201:
        /*00ac*/ 	.word	index@(.nv.constant0.bnb_nf4_gemm_f32_naive)
        /*00b0*/ 	.short	0x0380
        /*00b2*/ 	.short	0x0030


	//----- nvinfo : EIATTR_SW_WAR
	.align		4
.L_202:
        /*00b4*/ 	.byte	0x04, 0x36
        /*00b6*/ 	.short	(.L_204 - .L_203)
.L_203:
        /*00b8*/ 	.word	0x00000008
.L_204:


//--------------------- .nv.callgraph             --------------------------
	.section	.nv.callgraph,"",@"SHT_CUDA_CALLGRAPH"
	.align	4
	.sectionentsize	8
	.align		4
        /*0000*/ 	.word	0x00000000
	.align		4
        /*0004*/ 	.word	0xffffffff
	.align		4
        /*0008*/ 	.word	0x00000000
	.align		4
        /*000c*/ 	.word	0xfffffffe
	.align		4
        /*0010*/ 	.word	0x00000000
	.align		4
        /*0014*/ 	.word	0xfffffffd
	.align		4
        /*0018*/ 	.word	0x00000000
	.align		4
        /*001c*/ 	.word	0xfffffffc


//--------------------- .nv.constant3             --------------------------
	.section	.nv.constant3,"a",@progbits
	.align	4
.nv.constant3:
	.type		NF4_CODEBOOK,@object
	.size		NF4_CODEBOOK,(.L_0 - NF4_CODEBOOK)
NF4_CODEBOOK:
        /*0000*/ 	.byte	0x00, 0x00, 0x80, 0xbf, 0xb1, 0x39, 0x32, 0xbf, 0x30, 0x6b, 0x06, 0xbf, 0xa0, 0x32, 0xca, 0xbe
        /*0010*/ 	.byte	0x4d, 0xa2, 0x91, 0xbe, 0x3f, 0x35, 0x3d, 0xbe, 0x71, 0x78, 0xba, 0xbd, 0x00, 0x00, 0x00, 0x00
        /*0020*/ 	.byte	0xff, 0xfa, 0xa2, 0x3d, 0xe3, 0xca, 0x24, 0x3e, 0xdd, 0x04, 0x7c, 0x3e, 0x3a, 0x03, 0xad, 0x3e
        /*0030*/ 	.byte	0xb8, 0xa4, 0xe1, 0x3e, 0xab, 0x07, 0x10, 0x3f, 0xb3, 0x13, 0x39, 0x3f, 0x00, 0x00, 0x80, 0x3f
.L_0:


//--------------------- .text.bnb_int8_gemm_f32_bias --------------------------
	.section	.text.bnb_int8_gemm_f32_bias,"ax",@progbits
	.align	128
        .global         bnb_int8_gemm_f32_bias
        .type           bnb_int8_gemm_f32_bias,@function
        .size           bnb_int8_gemm_f32_bias,(.L_x_182 - bnb_int8_gemm_f32_bias)
        .other          bnb_int8_gemm_f32_bias,@"STO_CUDA_ENTRY STV_DEFAULT"
bnb_int8_gemm_f32_bias:
.text.bnb_int8_gemm_f32_bias:
[----:B------:R-:W-:Y:S01]  /*0000*/  LDC R1, c[0x0][0x37c] ;  /* 0x0000df00ff017b82 */ /* 0x000fe20000000800 */
[----:B------:R-:W0:Y:S01]  /*0010*/  S2R R12, SR_CTAID.Y ;  /* 0x00000000000c7919 */ /* 0x000e220000002600 */
[----:B------:R-:W1:Y:S01]  /*0020*/  LDCU UR4, c[0x0][0x3b0] ;  /* 0x00007600ff0477ac */ /* 0x000e620008000800 */
[----:B------:R-:W-:Y:S01]  /*0030*/  IMAD.MOV.U32 R26, RZ, RZ, RZ ;  /* 0x000000ffff1a7224 */ /* 0x000fe200078e00ff */
[----:B------:R-:W0:Y:S01]  /*0040*/  S2R R5, SR_TID.Y ;  /* 0x0000000000057919 */ /* 0x000e220000002200 */
[----:B------:R-:W2:Y:S01]  /*0050*/  LDCU.64 UR8, c[0x0][0x358] ;  /* 0x00006b00ff0877ac */ /* 0x000ea20008000a00 */
[----:B------:R-:W3:Y:S01]  /*0060*/  S2R R0, SR_CTAID.X ;  /* 0x0000000000007919 */ /* 0x000ee20000002500 */
[----:B------:R-:W3:Y:S01]  /*0070*/  S2R R11, SR_TID.X ;  /* 0x00000000000b7919 */ /* 0x000ee20000002100 */
[----:B-1----:R-:W-:Y:S01]  /*0080*/  UISETP.GE.AND UP0, UPT, UR4, 0x1, UPT ;  /* 0x000000010400788c */ /* 0x002fe2000bf06270 */
[----:B0-----:R-:W-:Y:S01]  /*0090*/  IMAD R12, R12, 0x10, R5 ;  /* 0x000000100c0c7824 */ /* 0x001fe200078e0205 */
[----:B---3--:R-:W-:-:S07]  /*00a0*/  LEA R9, R0, R11, 0x4 ;  /* 0x0000000b00097211 */ /* 0x008fce00078e20ff */
[----:B--2---:R-:W-:Y:S05]  /*00b0*/  BRA.U !UP0, `(.L_x_0) ;  /* 0x0000003108547547 */ /* 0x004fea000b800000 */
[----:B------:R-:W0:Y:S01]  /*00c0*/  S2R R3, SR_CgaCtaId ;  /* 0x0000000000037919 */ /* 0x000e220000008800 */
[----:B------:R-:W1:Y:S01]  /*00d0*/  LDCU.64 UR4, c[0x0][0x3a8] ;  /* 0x00007500ff0477ac */ /* 0x000e620008000a00 */
[----:B------:R-:W-:Y:S01]  /*00e0*/  MOV R0, 0x400 ;  /* 0x0000040000007802 */ /* 0x000fe20000000f00 */
[----:B------:R-:W-:Y:S01]  /*00f0*/  IMAD.MOV.U32 R26, RZ, RZ, RZ ;  /* 0x000000ffff1a7224 */ /* 0x000fe200078e00ff */
[----:B------:R-:W2:Y:S01]  /*0100*/  LDCU UR6, c[0x0][0x3b0] ;  /* 0x00007600ff0677ac */ /* 0x000ea20008000800 */
[----:B-1----:R-:W-:-:S04]  /*0110*/  ISETP.GE.AND P0, PT, R9, UR5, PT ;  /* 0x0000000509007c0c */ /* 0x002fc8000bf06270 */
[----:B------:R-:W-:Y:S01]  /*0120*/  ISETP.LT.AND P0, PT, R12, UR4, !P0 ;  /* 0x000000040c007c0c */ /* 0x000fe2000c701270 */
[----:B------:R-:W-:Y:S01]  /*0130*/  UMOV UR4, URZ ;  /* 0x000000ff00047c82 */ /* 0x000fe20008000000 */
[----:B0-----:R-:W-:-:S05]  /*0140*/  LEA R0, R3, R0, 0x18 ;  /* 0x0000000003007211 */ /* 0x001fca00078ec0ff */
[----:B--2---:R-:W-:-:S07]  /*0150*/  IMAD R10, R5, 0x84, R0 ;  /* 0x00000084050a7824 */ /* 0x004fce00078e0200 */
.L_x_40:
[----:B0-----:R-:W0:Y:S01]  /*0160*/  LDCU UR5, c[0x0][0x3b0] ;  /* 0x00007600ff0577ac */ /* 0x001e220008000800 */
[----:B------:R-:W-:Y:S01]  /*0170*/  IADD3 R0, PT, PT, R11, UR4, RZ ;  /* 0x000000040b007c10 */ /* 0x000fe2000fffe0ff */
[----:B------:R-:W-:Y:S01]  /*0180*/  BSSY.RECONVERGENT B0, `(.L_x_1) ;  /* 0x000001c000007945 */ /* 0x000fe20003800200 */
[----:B------:R-:W-:Y:S01]  /*0190*/  UISETP.LT.AND UP0, UPT, UR6, 0x20, UPT ;  /* 0x000000200600788c */ /* 0x000fe2000bf01270 */
[----:B------:R-:W1:Y:S01]  /*01a0*/  LDCU UR10, c[0x0][0x3b0] ;  /* 0x00007600ff0a77ac */ /* 0x000e620008000800 */
[----:B0-----:R-:W-:Y:S02]  /*01b0*/  IMAD.U32 R13, RZ, RZ, UR5 ;  /* 0x00000005ff0d7e24 */ /* 0x001fe4000f8e00ff */
[----:B------:R-:W-:-:S03]  /*01c0*/  USEL UR5, UR6, 0x20, UP0 ;  /* 0x0000002006057887 */ /* 0x000fc60008000000 */
[----:B------:R-:W-:Y:S01]  /*01d0*/  ISETP.GE.AND P1, PT, R0, R13, PT ;  /* 0x0000000d0000720c */ /* 0x000fe20003f26270 */
[----:B------:R-:W-:-:S03]  /*01e0*/  UISETP.LT.AND UP0, UPT, UR5, 0x1, UPT ;  /* 0x000000010500788c */ /* 0x000fc6000bf01270 */
[----:B------:R-:W-:Y:S01]  /*01f0*/  ISETP.GT.U32.OR P1, PT, R11, 0x1f, P1 ;  /* 0x0000001f0b00780c */ /* 0x000fe20000f24470 */
[----:B------:R-:W-:-:S12]  /*0200*/  USEL UR5, UR5, 0x1, !UP0 ;  /* 0x0000000105057887 */ /* 0x000fd8000c000000 */
[----:B-1----:R-:W-:Y:S05]  /*0210*/  @P1 BRA `(.L_x_2) ;  /* 0x0000000000481947 */ /* 0x002fea0003800000 */
[----:B------:R-:W0:Y:S01]  /*0220*/  LDCU UR7, c[0x0][0x3a8] ;  /* 0x00007500ff0777ac */ /* 0x000e220008000800 */
[C---:B------:R-:W-:Y:S01]  /*0230*/  IMAD R6, R12.reuse, R13, UR4 ;  /* 0x000000040c067e24 */ /* 0x040fe2000f8e020d */
[----:B------:R-:W-:Y:S02]  /*0240*/  MOV R5, R11 ;  /* 0x0000000b00057202 */ /* 0x000fe40000000f00 */
[----:B0-----:R-:W-:-:S13]  /*0250*/  ISETP.GE.AND P1, PT, R12, UR7, PT ;  /* 0x000000070c007c0c */ /* 0x001fda000bf26270 */
.L_x_3:
[----:B0-----:R-:W0:Y:S01]  /*0260*/  @!P1 LDC.64 R2, c[0x0][0x388] ;  /* 0x0000e200ff029b82 */ /* 0x001e220000000a00 */
[----:B------:R-:W-:-:S04]  /*0270*/  @!P1 IMAD.IADD R7, R6, 0x1, R5 ;  /* 0x0000000106079824 */ /* 0x000fc800078e0205 */
[----:B0-----:R-:W-:-:S06]  /*0280*/  @!P1 IMAD.WIDE.U32 R2, R7, 0x4, R2 ;  /* 0x0000000407029825 */ /* 0x001fcc00078e0002 */
[----:B------:R-:W2:Y:S01]  /*0290*/  @!P1 LDG.E.CONSTANT R2, desc[UR8][R2.64] ;  /* 0x0000000802029981 */ /* 0x000ea2000c1e9900 */
[C---:B------:R-:W-:Y:S01]  /*02a0*/  LEA R7, R5.reuse, R10, 0x2 ;  /* 0x0000000a05077211 */ /* 0x040fe200078e10ff */
[C---:B------:R-:W-:Y:S01]  /*02b0*/  VIADD R0, R5.reuse, 0x10 ;  /* 0x0000001005007836 */ /* 0x040fe20000000000 */
[----:B------:R-:W-:Y:S02]  /*02c0*/  MOV R13, UR10 ;  /* 0x0000000a000d7c02 */ /* 0x000fe40008000f00 */
[----:B------:R-:W-:Y:S01]  /*02d0*/  ISETP.LT.U32.AND P3, PT, R5, 0x10, PT ;  /* 0x000000100500780c */ /* 0x000fe20003f61070 */
[----:B------:R-:W-:Y:S01]  /*02e0*/  VIADD R4, R0, UR4 ;  /* 0x0000000400047c36 */ /* 0x000fe20008000000 */
[----:B------:R-:W-:-:S04]  /*02f0*/  MOV R5, R0 ;  /* 0x0000000000057202 */ /* 0x000fc80000000f00 */
[----:B------:R-:W-:Y:S01]  /*0300*/  ISETP.GE.AND P2, PT, R4, R13, PT ;  /* 0x0000000d0400720c */ /* 0x000fe20003f46270 */
[----:B--2---:R0:W-:Y:S04]  /*0310*/  @!P1 STS [R7], R2 ;  /* 0x0000000207009388 */ /* 0x0041e80000000800 */
[----:B------:R0:W-:Y:S08]  /*0320*/  @P1 STS [R7], RZ ;  /* 0x000000ff07001388 */ /* 0x0001f00000000800 */
[----:B------:R-:W-:Y:S05]  /*0330*/  @!P2 BRA P3, `(.L_x_3) ;  /* 0xfffffffc00c8a947 */ /* 0x000fea000183ffff */
.L_x_2:
[----:B------:R-:W-:Y:S05]  /*0340*/  BSYNC.RECONVERGENT B0 ;  /* 0x0000000000007941 */ /* 0x000fea0003800200 */
.L_x_1:
[----:B------:R-:W-:Y:S01]  /*0350*/  BAR.SYNC.DEFER_BLOCKING 0x0 ;  /* 0x0000000000007b1d */ /* 0x000fe20000010000 */
[----:B------:R-:W-:-:S05]  /*0360*/  ISETP.LE.OR P1, PT, R13, UR4, !P0 ;  /* 0x000000040d007c0c */ /* 0x000fca000c723670 */
[----:B------:R-:W1:Y:S01]  /*0370*/  LDCU.64 UR10, c[0x0][0x390] ;  /* 0x00007200ff0a77ac */ /* 0x000e620008000a00 */
[----:B------:R-:W-:Y:S07]  /*0380*/  BSSY.RECONVERGENT B0, `(.L_x_4) ;  /* 0x00002e2000007945 */ /* 0x000fee0003800200 */
[----:B------:R-:W-:Y:S05]  /*0390*/  @P1 BRA `(.L_x_5) ;  /* 0x0000002c00801947 */ /* 0x000fea0003800000 */
[----:B------:R-:W-:Y:S01]  /*03a0*/  UISETP.GE.AND UP0, UPT, UR6, 0x8, UPT ;  /* 0x000000080600788c */ /* 0x000fe2000bf06270 */
[----:B------:R-:W-:Y:S02]  /*03b0*/  HFMA2 R6, -RZ, RZ, 3.49609375, 0 ;  /* 0x42fe0000ff067431 */ /* 0x000fe400000001ff */
[----:B------:R-:W-:Y:S02]  /*03c0*/  IMAD R8, R9, R13, UR4 ;  /* 0x0000000409087e24 */ /* 0x000fe4000f8e020d */
[----:B0-----:R-:W-:-:S04]  /*03d0*/  IMAD.MOV.U32 R7, RZ, RZ, RZ ;  /* 0x000000ffff077224 */ /* 0x001fc800078e00ff */
[----:B------:R-:W-:Y:S05]  /*03e0*/  BRA.U !UP0, `(.L_x_6) ;  /* 0x0000001508e07547 */ /* 0x000fea000b800000 */
[----:B------:R-:W0:Y:S01]  /*03f0*/  LDC R7, c[0x0][0x3b4] ;  /* 0x0000ed00ff077b82 */ /* 0x000e220000000800 */
[----:B------:R-:W-:-:S07]  /*0400*/  IMAD.MOV.U32 R5, RZ, RZ, RZ ;  /* 0x000000ffff057224 */ /* 0x000fce00078e00ff */
[----:B------:R-:W2:Y:S02]  /*0410*/  LDC.64 R14, c[0x0][0x398] ;  /* 0x0000e600ff0e7b82 */ /* 0x000ea40000000a00 */
.L_x_23:
[----:B0-----:R-:W-:Y:S02]  /*0420*/  IABS R13, R7 ;  /* 0x00000007000d7213 */ /* 0x001fe40000000000 */
[----:B------:R-:W-:Y:S02]  /*0430*/  IADD3 R4, PT, PT, R8, R5, RZ ;  /* 0x0000000508047210 */ /* 0x000fe40007ffe0ff */
[----:B------:R-:W0:Y:S08]  /*0440*/  I2F.RP R0, R13 ;  /* 0x0000000d00007306 */ /* 0x000e300000209400 */
[----:B0-----:R-:W0:Y:S02]  /*0450*/  MUFU.RCP R0, R0 ;  /* 0x0000000000007308 */ /* 0x001e240000001000 */
[----:B0-----:R-:W-:-:S06]  /*0460*/  IADD3 R2, PT, PT, R0, 0xffffffe, RZ ;  /* 0x0ffffffe00027810 */ /* 0x001fcc0007ffe0ff */
[----:B------:R0:W3:Y:S02]  /*0470*/  F2I.FTZ.U32.TRUNC.NTZ R3, R2 ;  /* 0x0000000200037305 */ /* 0x0000e4000021f000 */
[----:B0-----:R-:W-:Y:S02]  /*0480*/  IMAD.MOV.U32 R2, RZ, RZ, RZ ;  /* 0x000000ffff027224 */ /* 0x001fe400078e00ff */
[----:B---3--:R-:W-:-:S04]  /*0490*/  IMAD.MOV R16, RZ, RZ, -R3 ;  /* 0x000000ffff107224 */ /* 0x008fc800078e0a03 */
[----:B------:R-:W-:Y:S01]  /*04a0*/  IMAD R17, R16, R13, RZ ;  /* 0x0000000d10117224 */ /* 0x000fe200078e02ff */
[----:B------:R-:W-:-:S03]  /*04b0*/  IABS R16, R4 ;  /* 0x0000000400107213 */ /* 0x000fc60000000000 */
[----:B------:R-:W-:-:S06]  /*04c0*/  IMAD.HI.U32 R3, R3, R17, R2 ;  /* 0x0000001103037227 */ /* 0x000fcc00078e0002 */
[----:B------:R-:W-:-:S05]  /*04d0*/  IMAD.HI.U32 R3, R3, R16, RZ ;  /* 0x0000001003037227 */ /* 0x000fca00078e00ff */
[----:B------:R-:W-:-:S05]  /*04e0*/  IADD3 R0, PT, PT, -R3, RZ, RZ ;  /* 0x000000ff03007210 */ /* 0x000fca0007ffe1ff */
[----:B------:R-:W-:-:S05]  /*04f0*/  IMAD R0, R13, R0, R16 ;  /* 0x000000000d007224 */ /* 0x000fca00078e0210 */
[----:B------:R-:W-:-:S13]  /*0500*/  ISETP.GT.U32.AND P3, PT, R13, R0, PT ;  /* 0x000000000d00720c */ /* 0x000fda0003f64070 */
[----:B------:R-:W-:Y:S01]  /*0510*/  @!P3 IMAD.IADD R0, R0, 0x1, -R13 ;  /* 0x000000010000b824 */ /* 0x000fe200078e0a0d */
[----:B------:R-:W-:Y:S02]  /*0520*/  @!P3 IADD3 R3, PT, PT, R3, 0x1, RZ ;  /* 0x000000010303b810 */ /* 0x000fe40007ffe0ff */
[----:B------:R-:W-:Y:S02]  /*0530*/  ISETP.NE.AND P3, PT, R7, RZ, PT ;  /* 0x000000ff0700720c */ /* 0x000fe40003f65270 */
[----:B------:R-:W-:Y:S02]  /*0540*/  ISETP.GE.U32.AND P1, PT, R0, R13, PT ;  /* 0x0000000d0000720c */ /* 0x000fe40003f26070 */
[----:B------:R-:W-:-:S04]  /*0550*/  LOP3.LUT R0, R4, R7, RZ, 0x3c, !PT ;  /* 0x0000000704007212 */ /* 0x000fc800078e3cff */
[----:B------:R-:W-:-:S07]  /*0560*/  ISETP.GE.AND P2, PT, R0, RZ, PT ;  /* 0x000000ff0000720c */ /* 0x000fce0003f46270 */
[----:B------:R-:W-:-:S06]  /*0570*/  @P1 VIADD R3, R3, 0x1 ;  /* 0x0000000103031836 */ /* 0x000fcc0000000000 */
[----:B------:R-:W-:Y:S02]  /*0580*/  @!P2 IADD3 R3, PT, PT, -R3, RZ, RZ ;  /* 0x000000ff0303a210 */ /* 0x000fe40007ffe1ff */
[----:B------:R-:W-:-:S05]  /*0590*/  @!P3 LOP3.LUT R3, RZ, R7, RZ, 0x33, !PT ;  /* 0x00000007ff03b212 */ /* 0x000fca00078e33ff */
[----:B--2---:R-:W-:-:S06]  /*05a0*/  IMAD.WIDE R2, R3, 0x4, R14 ;  /* 0x0000000403027825 */ /* 0x004fcc00078e020e */
[----:B------:R-:W2:Y:S01]  /*05b0*/  LDG.E.CONSTANT R3, desc[UR8][R2.64] ;  /* 0x0000000802037981 */ /* 0x000ea2000c1e9900 */
[----:B-1----:R-:W-:-:S04]  /*05c0*/  IADD3 R16, P1, PT, R4, UR10, RZ ;  /* 0x0000000a04107c10 */ /* 0x002fc8000ff3e0ff */
[----:B------:R-:W-:-:S05]  /*05d0*/  LEA.HI.X.SX32 R17, R4, UR11, 0x1, P1 ;  /* 0x0000000b04117c11 */ /* 0x000fca00088f0eff */
[----:B------:R0:W5:Y:S01]  /*05e0*/  LDG.E.U8.CONSTANT R25, desc[UR8][R16.64] ;  /* 0x0000000810197981 */ /* 0x000162000c1e9100 */
[----:B------:R-:W-:Y:S01]  /*05f0*/  IMAD.MOV.U32 R13, RZ, RZ, 0x3c010204 ;  /* 0x3c010204ff0d7424 */ /* 0x000fe200078e00ff */
[----:B------:R-:W-:Y:S03]  /*0600*/  BSSY.RECONVERGENT B3, `(.L_x_7) ;  /* 0x000000b000037945 */ /* 0x000fe60003800200 */
[----:B------:R-:W-:-:S04]  /*0610*/  FFMA R0, R13, -R6, 1 ;  /* 0x3f8000000d007423 */ /* 0x000fc80000000806 */
[----:B------:R-:W-:Y:S01]  /*0620*/  FFMA R0, R0, R13, 0.0078740157186985015869 ;  /* 0x3c01020400007423 */ /* 0x000fe2000000000d */
[----:B--2---:R-:W1:Y:S03]  /*0630*/  FCHK P1, R3, 127 ;  /* 0x42fe000003007902 */ /* 0x004e660000020000 */
[----:B------:R-:W-:-:S04]  /*0640*/  FFMA R13, R3, R0, RZ ;  /* 0x00000000030d7223 */ /* 0x000fc800000000ff */
[----:B------:R-:W-:-:S04]  /*0650*/  FFMA R18, R13, -127, R3 ;  /* 0xc2fe00000d127823 */ /* 0x000fc80000000003 */
[----:B------:R-:W-:Y:S01]  /*0660*/  FFMA R13, R0, R18, R13 ;  /* 0x00000012000d7223 */ /* 0x000fe2000000000d */
[----:B01----:R-:W-:Y:S06]  /*0670*/  @!P1 BRA `(.L_x_8) ;  /* 0x00000000000c9947 */ /* 0x003fec0003800000 */
[----:B------:R-:W-:-:S07]  /*0680*/  MOV R18, 0x6a0 ;  /* 0x000006a000127802 */ /* 0x000fce0000000f00 */
[----:B-----5:R-:W-:Y:S05]  /*0690*/  CALL.REL.NOINC `($__internal_0_$__cuda_sm3x_div_rn_noftz_f32_slowpath) ;  /* 0x0000002c00287944 */ /* 0x020fea0003c00000 */
[----:B------:R-:W-:-:S07]  /*06a0*/  MOV R13, R0 ;  /* 0x00000000000d7202 */ /* 0x000fce0000000f00 */
.L_x_8:
[----:B------:R-:W-:Y:S05]  /*06b0*/  BSYNC.RECONVERGENT B3 ;  /* 0x0000000000037941 */ /* 0x000fea0003800200 */
.L_x_7:
[-C--:B------:R-:W-:Y:S01]  /*06c0*/  IABS R0, R7.reuse ;  /* 0x0000000700007213 */ /* 0x080fe20000000000 */
[----:B------:R-:W-:Y:S02]  /*06d0*/  HFMA2 R2, -RZ, RZ, 0, 0 ;  /* 0x00000000ff027431 */ /* 0x000fe400000001ff */
[----:B------:R-:W-:Y:S01]  /*06e0*/  VIADD R18, R4, 0x1 ;  /* 0x0000000104127836 */ /* 0x000fe20000000000 */
[----:B------:R0:W5:Y:S01]  /*06f0*/  LDG.E.U8.CONSTANT R24, desc[UR8][R16.64+0x1] ;  /* 0x0000010810187981 */ /* 0x000162000c1e9100 */
[----:B------:R-:W1:Y:S03]  /*0700*/  I2F.RP R19, R0 ;  /* 0x0000000000137306 */ /* 0x000e660000209400 */
[----:B------:R-:W-:Y:S02]  /*0710*/  IABS R22, R18 ;  /* 0x0000001200167213 */ /* 0x000fe40000000000 */
[----:B------:R-:W-:-:S04]  /*0720*/  LOP3.LUT R18, R18, R7, RZ, 0x3c, !PT ;  /* 0x0000000712127212 */ /* 0x000fc800078e3cff */
[----:B------:R-:W-:Y:S01]  /*0730*/  ISETP.GE.AND P1, PT, R18, RZ, PT ;  /* 0x000000ff1200720c */ /* 0x000fe20003f26270 */
[----:B-1----:R-:W1:Y:S02]  /*0740*/  MUFU.RCP R19, R19 ;  /* 0x0000001300137308 */ /* 0x002e640000001000 */
[----:B-1----:R-:W-:-:S06]  /*0750*/  VIADD R20, R19, 0xffffffe ;  /* 0x0ffffffe13147836 */ /* 0x002fcc0000000000 */
[----:B------:R-:W1:Y:S02]  /*0760*/  F2I.FTZ.U32.TRUNC.NTZ R3, R20 ;  /* 0x0000001400037305 */ /* 0x000e64000021f000 */
[----:B-1----:R-:W-:-:S05]  /*0770*/  IADD3 R21, PT, PT, RZ, -R3, RZ ;  /* 0x80000003ff157210 */ /* 0x002fca0007ffe0ff */
[----:B------:R-:W-:-:S04]  /*0780*/  IMAD R21, R21, R0, RZ ;  /* 0x0000000015157224 */ /* 0x000fc800078e02ff */
[----:B------:R-:W-:-:S04]  /*0790*/  IMAD.HI.U32 R2, R3, R21, R2 ;  /* 0x0000001503027227 */ /* 0x000fc800078e0002 */
[----:B------:R-:W-:-:S04]  /*07a0*/  IMAD.MOV.U32 R3, RZ, RZ, R22 ;  /* 0x000000ffff037224 */ /* 0x000fc800078e0016 */
[----:B------:R-:W-:-:S05]  /*07b0*/  IMAD.HI.U32 R2, R2, R3, RZ ;  /* 0x0000000302027227 */ /* 0x000fca00078e00ff */
[----:B------:R-:W-:-:S05]  /*07c0*/  IADD3 R19, PT, PT, -R2, RZ, RZ ;  /* 0x000000ff02137210 */ /* 0x000fca0007ffe1ff */
[----:B------:R-:W-:-:S05]  /*07d0*/  IMAD R3, R0, R19, R3 ;  /* 0x0000001300037224 */ /* 0x000fca00078e0203 */
[----:B------:R-:W-:-:S13]  /*07e0*/  ISETP.GT.U32.AND P3, PT, R0, R3, PT ;  /* 0x000000030000720c */ /* 0x000fda0003f64070 */
[----:B------:R-:W-:Y:S01]  /*07f0*/  @!P3 IMAD.IADD R3, R3, 0x1, -R0 ;  /* 0x000000010303b824 */ /* 0x000fe200078e0a00 */
[----:B------:R-:W-:Y:S02]  /*0800*/  @!P3 IADD3 R2, PT, PT, R2, 0x1, RZ ;  /* 0x000000010202b810 */ /* 0x000fe40007ffe0ff */
[----:B------:R-:W-:Y:S02]  /*0810*/  ISETP.NE.AND P3, PT, R7, RZ, PT ;  /* 0x000000ff0700720c */ /* 0x000fe40003f65270 */
[----:B------:R-:W-:-:S13]  /*0820*/  ISETP.GE.U32.AND P2, PT, R3, R0, PT ;  /* 0x000000000300720c */ /* 0x000fda0003f46070 */
[----:B------:R-:W-:-:S05]  /*0830*/  @P2 VIADD R2, R2, 0x1 ;  /* 0x0000000102022836 */ /* 0x000fca0000000000 */
[----:B------:R-:W-:Y:S02]  /*0840*/  @!P1 IADD3 R2, PT, PT, -R2, RZ, RZ ;  /* 0x000000ff02029210 */ /* 0x000fe40007ffe1ff */
[----:B------:R-:W-:-:S05]  /*0850*/  @!P3 LOP3.LUT R2, RZ, R7, RZ, 0x33, !PT ;  /* 0x00000007ff02b212 */ /* 0x000fca00078e33ff */
[----:B------:R-:W-:-:S05]  /*0860*/  IMAD.WIDE R18, R2, 0x4, R14 ;  /* 0x0000000402127825 */ /* 0x000fca00078e020e */
[----:B------:R-:W2:Y:S01]  /*0870*/  LDG.E.CONSTANT R22, desc[UR8][R18.64] ;  /* 0x0000000812167981 */ /* 0x000ea2000c1e9900 */
[----:B------:R-:W-:-:S05]  /*0880*/  IMAD R2, R5, 0x4, R10 ;  /* 0x0000000405027824 */ /* 0x000fca00078e020a */
[----:B------:R-:W1:Y:S01]  /*0890*/  LDS R3, [R2] ;  /* 0x0000000002037984 */ /* 0x000e620000000800 */
[----:B------:R-:W-:Y:S01]  /*08a0*/  MOV R21, 0x3c010204 ;  /* 0x3c01020400157802 */ /* 0x000fe20000000f00 */
[----:B-----5:R-:W3:Y:S04]  /*08b0*/  I2F.S8 R20, R25 ;  /* 0x0000001900147306 */ /* 0x020ee80000001400 */
[----:B------:R-:W-:-:S04]  /*08c0*/  FFMA R0, R21, -R6, 1 ;  /* 0x3f80000015007423 */ /* 0x000fc80000000806 */
[----:B------:R-:W-:Y:S01]  /*08d0*/  FFMA R0, R0, R21, 0.0078740157186985015869 ;  /* 0x3c01020400007423 */ /* 0x000fe20000000015 */
[----:B------:R-:W-:Y:S01]  /*08e0*/  BSSY.RECONVERGENT B3, `(.L_x_9) ;  /* 0x000000c000037945 */ /* 0x000fe20003800200 */
[----:B---3--:R-:W-:-:S04]  /*08f0*/  FMUL R13, R20, R13 ;  /* 0x0000000d140d7220 */ /* 0x008fc80000400000 */
[----:B-1----:R-:W-:Y:S01]  /*0900*/  FFMA R26, R13, R3, R26 ;  /* 0x000000030d1a7223 */ /* 0x002fe2000000001a */
[----:B--2---:R-:W1:Y:S01]  /*0910*/  FCHK P1, R22, 127 ;  /* 0x42fe000016007902 */ /* 0x004e620000020000 */
[----:B------:R-:W-:-:S04]  /*0920*/  FFMA R21, R0, R22, RZ ;  /* 0x0000001600157223 */ /* 0x000fc800000000ff */
[----:B------:R-:W-:-:S04]  /*0930*/  FFMA R18, R21, -127, R22 ;  /* 0xc2fe000015127823 */ /* 0x000fc80000000016 */
[----:B------:R-:W-:Y:S01]  /*0940*/  FFMA R3, R0, R18, R21 ;  /* 0x0000001200037223 */ /* 0x000fe20000000015 */
[----:B01----:R-:W-:Y:S06]  /*0950*/  @!P1 BRA `(.L_x_10) ;  /* 0x0000000000109947 */ /* 0x003fec0003800000 */
[----:B------:R-:W-:Y:S01]  /*0960*/  IMAD.MOV.U32 R3, RZ, RZ, R22 ;  /* 0x000000ffff037224 */ /* 0x000fe200078e0016 */
[----:B------:R-:W-:-:S07]  /*0970*/  MOV R18, 0x990 ;  /* 0x0000099000127802 */ /* 0x000fce0000000f00 */
[----:B------:R-:W-:Y:S05]  /*0980*/  CALL.REL.NOINC `($__internal_0_$__cuda_sm3x_div_rn_noftz_f32_slowpath) ;  /* 0x00000028006c7944 */ /* 0x000fea0003c00000 */
[----:B------:R-:W-:-:S07]  /*0990*/  MOV R3, R0 ;  /* 0x0000000000037202 */ /* 0x000fce0000000f00 */
.L_x_10:
[----:B------:R-:W-:Y:S05]  /*09a0*/  BSYNC.RECONVERGENT B3 ;  /* 0x0000000000037941 */ /* 0x000fea0003800200 */
.L_x_9:
        /* <DEDUP_REMOVED lines=26> */
[----:B------:R-:W-:Y:S02]  /*0b50*/  IMAD.WIDE R18, R13, 0x4, R14 ;  /* 0x000000040d127825 */ /* 0x000fe400078e020e */
[----:B------:R-:W1:Y:S04]  /*0b60*/  LDS R13, [R2+0x4] ;  /* 0x00000400020d7984 */ /* 0x000e680000000800 */
[----:B------:R-:W2:Y:S01]  /*0b70*/  LDG.E.CONSTANT R18, desc[UR8][R18.64] ;  /* 0x0000000812127981 */ /* 0x000ea2000c1e9900 */
[----:B------:R-:W-:Y:S01]  /*0b80*/  IMAD.MOV.U32 R21, RZ, RZ, 0x3c010204 ;  /* 0x3c010204ff157424 */ /* 0x000fe200078e00ff */
[----:B------:R-:W3:Y:S03]  /*0b90*/  I2F.S8 R24, R24 ;  /* 0x0000001800187306 */ /* 0x000ee60000001400 */
        /* <DEDUP_REMOVED lines=10> */
[----:B------:R-:W-:Y:S02]  /*0c40*/  MOV R3, R18 ;  /* 0x0000001200037202 */ /* 0x000fe40000000f00 */
[----:B------:R-:W-:-:S07]  /*0c50*/  MOV R18, 0xc70 ;  /* 0x00000c7000127802 */ /* 0x000fce0000000f00 */
[----:B-----5:R-:W-:Y:S05]  /*0c60*/  CALL.REL.NOINC `($__internal_0_$__cuda_sm3x_div_rn_noftz_f32_slowpath) ;  /* 0x0000002400b47944 */ /* 0x020fea0003c00000 */
[----:B------:R-:W-:-:S07]  /*0c70*/  IMAD.MOV.U32 R3, RZ, RZ, R0 ;  /* 0x000000ffff037224 */ /* 0x000fce00078e0000 */
.L_x_12:
[----:B------:R-:W-:Y:S05]  /*0c80*/  BSYNC.RECONVERGENT B3 ;  /* 0x0000000000037941 */ /* 0x000fea0003800200 */
.L_x_11:
[-C--:B------:R-:W-:Y:S01]  /*0c90*/  IABS R0, R7.reuse ;  /* 0x0000000700007213 */ /* 0x080fe20000000000 */
[----:B------:R-:W-:Y:S01]  /*0ca0*/  IMAD.MOV.U32 R18, RZ, RZ, RZ ;  /* 0x000000ffff127224 */ /* 0x000fe200078e00ff */
[----:B------:R-:W-:Y:S01]  /*0cb0*/  IADD3 R20, PT, PT, R4, 0x3, RZ ;  /* 0x0000000304147810 */ /* 0x000fe20007ffe0ff */
[----:B------:R0:W5:Y:S01]  /*0cc0*/  LDG.E.U8.CONSTANT R24, desc[UR8][R16.64+0x3] ;  /* 0x0000030810187981 */ /* 0x000162000c1e9100 */
[----:B------:R-:W1:Y:S02]  /*0cd0*/  I2F.RP R13, R0 ;  /* 0x00000000000d7306 */ /* 0x000e640000209400 */
[----:B------:R-:W-:Y:S02]  /*0ce0*/  IABS R22, R20 ;  /* 0x0000001400167213 */ /* 0x000fe40000000000 */
[----:B------:R-:W-:-:S04]  /*0cf0*/  LOP3.LUT R20, R20, R7, RZ, 0x3c, !PT ;  /* 0x0000000714147212 */ /* 0x000fc800078e3cff */
[----:B------:R-:W-:Y:S01]  /*0d00*/  ISETP.GE.AND P1, PT, R20, RZ, PT ;  /* 0x000000ff1400720c */ /* 0x000fe20003f26270 */
[----:B-1----:R-:W1:Y:S02]  /*0d10*/  MUFU.RCP R13, R13 ;  /* 0x0000000d000d7308 */ /* 0x002e640000001000 */
[----:B-1----:R-:W-:-:S06]  /*0d20*/  IADD3 R21, PT, PT, R13, 0xffffffe, RZ ;  /* 0x0ffffffe0d157810 */ /* 0x002fcc0007ffe0ff */
[----:B------:R-:W1:Y:S02]  /*0d30*/  F2I.FTZ.U32.TRUNC.NTZ R19, R21 ;  /* 0x0000001500137305 */ /* 0x000e64000021f000 */
[----:B-1----:R-:W-:-:S04]  /*0d40*/  IMAD.MOV R23, RZ, RZ, -R19 ;  /* 0x000000ffff177224 */ /* 0x002fc800078e0a13 */
[----:B------:R-:W-:-:S04]  /*0d50*/  IMAD R23, R23, R0, RZ ;  /* 0x0000000017177224 */ /* 0x000fc800078e02ff */
[----:B------:R-:W-:Y:S01]  /*0d60*/  IMAD.HI.U32 R18, R19, R23, R18 ;  /* 0x0000001713127227 */ /* 0x000fe200078e0012 */
[----:B------:R-:W-:-:S05]  /*0d70*/  MOV R19, R22 ;  /* 0x0000001600137202 */ /* 0x000fca0000000f00 */
[----:B------:R-:W-:-:S04]  /*0d80*/  IMAD.HI.U32 R13, R18, R19, RZ ;  /* 0x00000013120d7227 */ /* 0x000fc800078e00ff */
[----:B------:R-:W-:-:S04]  /*0d90*/  IMAD.MOV R18, RZ, RZ, -R13 ;  /* 0x000000ffff127224 */ /* 0x000fc800078e0a0d */
[----:B------:R-:W-:-:S05]  /*0da0*/  IMAD R19, R0, R18, R19 ;  /* 0x0000001200137224 */ /* 0x000fca00078e0213 */
[----:B------:R-:W-:-:S13]  /*0db0*/  ISETP.GT.U32.AND P3, PT, R0, R19, PT ;  /* 0x000000130000720c */ /* 0x000fda0003f64070 */
[-C--:B------:R-:W-:Y:S01]  /*0dc0*/  @!P3 IADD3 R19, PT, PT, R19, -R0.reuse, RZ ;  /* 0x800000001313b210 */ /* 0x080fe20007ffe0ff */
[----:B------:R-:W-:Y:S01]  /*0dd0*/  @!P3 VIADD R13, R13, 0x1 ;  /* 0x000000010d0db836 */ /* 0x000fe20000000000 */
[----:B------:R-:W-:Y:S02]  /*0de0*/  ISETP.NE.AND P3, PT, R7, RZ, PT ;  /* 0x000000ff0700720c */ /* 0x000fe40003f65270 */
[----:B------:R-:W-:-:S13]  /*0df0*/  ISETP.GE.U32.AND P2, PT, R19, R0, PT ;  /* 0x000000001300720c */ /* 0x000fda0003f46070 */
[----:B------:R-:W-:-:S05]  /*0e00*/  @P2 IADD3 R13, PT, PT, R13, 0x1, RZ ;  /* 0x000000010d0d2810 */ /* 0x000fca0007ffe0ff */
[----:B------:R-:W-:Y:S01]  /*0e10*/  @!P1 IMAD.MOV R13, RZ, RZ, -R13 ;  /* 0x000000ffff0d9224 */ /* 0x000fe200078e0a0d */
[----:B------:R-:W-:-:S05]  /*0e20*/  @!P3 LOP3.LUT R13, RZ, R7, RZ, 0x33, !PT ;  /* 0x00000007ff0db212 */ /* 0x000fca00078e33ff */
[----:B------:R-:W-:Y:S02]  /*0e30*/  IMAD.WIDE R18, R13, 0x4, R14 ;  /* 0x000000040d127825 */ /* 0x000fe400078e020e */
[----:B------:R-:W1:Y:S04]  /*0e40*/  LDS R13, [R2+0x8] ;  /* 0x00000800020d7984 */ /* 0x000e680000000800 */
[----:B------:R-:W2:Y:S01]  /*0e50*/  LDG.E.CONSTANT R18, desc[UR8][R18.64] ;  /* 0x0000000812127981 */ /* 0x000ea2000c1e9900 */
[----:B------:R-:W-:Y:S01]  /*0e60*/  HFMA2 R21, -RZ, RZ, 1.0009765625, 3.07559967041015625e-05 ;  /* 0x3c010204ff157431 */ /* 0x000fe200000001ff */
[----:B-----5:R-:W3:Y:S04]  /*0e70*/  I2F.S8 R20, R25 ;  /* 0x0000001900147306 */ /* 0x020ee80000001400 */
[----:B------:R-:W-:-:S04]  /*0e80*/  FFMA R0, R21, -R6, 1 ;  /* 0x3f80000015007423 */ /* 0x000fc80000000806 */
[----:B------:R-:W-:Y:S01]  /*0e90*/  FFMA R0, R0, R21, 0.0078740157186985015869 ;  /* 0x3c01020400007423 */ /* 0x000fe20000000015 */
[----:B---3--:R-:W-:Y:S01]  /*0ea0*/  FMUL R3, R20, R3 ;  /* 0x0000000314037220 */ /* 0x008fe20000400000 */
[----:B------:R-:W-:Y:S03]  /*0eb0*/  BSSY.RECONVERGENT B3, `(.L_x_13) ;  /* 0x000000b000037945 */ /* 0x000fe60003800200 */
        /* <DEDUP_REMOVED lines=10> */
.L_x_14:
[----:B------:R-:W-:Y:S05]  /*0f60*/  BSYNC.RECONVERGENT B3 ;  /* 0x0000000000037941 */ /* 0x000fea0003800200 */
.L_x_13:
        /* <DEDUP_REMOVED lines=45> */
.L_x_16:
[----:B------:R-:W-:Y:S05]  /*1240*/  BSYNC.RECONVERGENT B3 ;  /* 0x0000000000037941 */ /* 0x000fea0003800200 */
.L_x_15:
        /* <DEDUP_REMOVED lines=45> */
.L_x_18:
[----:B------:R-:W-:Y:S05]  /*1520*/  BSYNC.RECONVERGENT B3 ;  /* 0x0000000000037941 */ /* 0x000fea0003800200 */
.L_x_17:
        /* <DEDUP_REMOVED lines=45> */
.L_x_20:
[----:B------:R-:W-:Y:S05]  /*1800*/  BSYNC.RECONVERGENT B3 ;  /* 0x0000000000037941 */ /* 0x000fea0003800200 */
.L_x_19:
        /* <DEDUP_REMOVED lines=44> */
.L_x_22:
[----:B------:R-:W-:Y:S05]  /*1ad0*/  BSYNC.RECONVERGENT B3 ;  /* 0x0000000000037941 */ /* 0x000fea0003800200 */
.L_x_21:
[----:B------:R-:W0:Y:S01]  /*1ae0*/  LDS R2, [R2+0x1c] ;  /* 0x00001c0002027984 */ /* 0x000e220000000800 */
[----:B------:R-:W-:Y:S01]  /*1af0*/  ULOP3.LUT UR7, UR5, 0x38, URZ, 0xc0, !UPT ;  /* 0x0000003805077892 */ /* 0x000fe2000f8ec0ff */
[----:B------:R-:W1:Y:S01]  /*1b00*/  I2F.S8 R3, R16 ;  /* 0x0000001000037306 */ /* 0x000e620000001400 */
[----:B------:R-:W-:-:S04]  /*1b10*/  IADD3 R5, PT, PT, R5, 0x8, RZ ;  /* 0x0000000805057810 */ /* 0x000fc80007ffe0ff */
[----:B------:R-:W-:Y:S01]  /*1b20*/  ISETP.NE.AND P1, PT, R5, UR7, PT ;  /* 0x0000000705007c0c */ /* 0x000fe2000bf25270 */
[----:B-1----:R-:W-:-:S04]  /*1b30*/  FMUL R3, R3, R0 ;  /* 0x0000000003037220 */ /* 0x002fc80000400000 */
[----:B0-----:R-:W-:-:S08]  /*1b40*/  FFMA R26, R3, R2, R26 ;  /* 0x00000002031a7223 */ /* 0x001fd0000000001a */
[----:B------:R-:W-:Y:S05]  /*1b50*/  @P1 BRA `(.L_x_23) ;  /* 0xffffffe800301947 */ /* 0x000fea000383ffff */
[----:B------:R-:W-:-:S07]  /*1b60*/  IMAD.U32 R7, RZ, RZ, UR7 ;  /* 0x00000007ff077e24 */ /* 0x000fce000f8e00ff */
.L_x_6:
[----:B------:R-:W-:-:S09]  /*1b70*/  ULOP3.LUT UP0, UR7, UR5, 0x7, URZ, 0xc0, !UPT ;  /* 0x0000000705077892 */ /* 0x000fd2000f80c0ff */
[----:B------:R-:W-:Y:S05]  /*1b80*/  BRA.U !UP0, `(.L_x_5) ;  /* 0x0000001508847547 */ /* 0x000fea000b800000 */
[----:B------:R-:W-:-:S09]  /*1b90*/  UISETP.GE.U32.AND UP0, UPT, UR7, 0x4, UPT ;  /* 0x000000040700788c */ /* 0x000fd2000bf06070 */
[----:B------:R-:W-:Y:S05]  /*1ba0*/  BRA.U !UP0, `(.L_x_24) ;  /* 0x0000000d08087547 */ /* 0x000fea000b800000 */
[----:B------:R-:W0:Y:S01]  /*1bb0*/  LDC R0, c[0x0][0x3b4] ;  /* 0x0000ed00ff007b82 */ /* 0x000e220000000800 */
[----:B------:R-:W-:Y:S01]  /*1bc0*/  IADD3 R5, PT, PT, R8, R7, RZ ;  /* 0x0000000708057210 */ /* 0x000fe20007ffe0ff */
[----:B------:R-:W2:Y:S03]  /*1bd0*/  LDCU.64 UR12, c[0x0][0x390] ;  /* 0x00007200ff0c77ac */ /* 0x000ea60008000a00 */
[----:B------:R-:W-:Y:S02]  /*1be0*/  IABS R16, R5 ;  /* 0x0000000500107213 */ /* 0x000fe40000000000 */
[----:B0-----:R-:W-:-:S04]  /*1bf0*/  IABS R13, R0 ;  /* 0x00000000000d7213 */ /* 0x001fc80000000000 */
[----:B------:R-:W0:Y:S08]  /*1c00*/  I2F.RP R4, R13 ;  /* 0x0000000d00047306 */ /* 0x000e300000209400 */
[----:B0-----:R-:W0:Y:S02]  /*1c10*/  MUFU.RCP R4, R4 ;  /* 0x0000000400047308 */ /* 0x001e240000001000 */
[----:B0-----:R-:W-:-:S06]  /*1c20*/  IADD3 R14, PT, PT, R4, 0xffffffe, RZ ;  /* 0x0ffffffe040e7810 */ /* 0x001fcc0007ffe0ff */
[----:B------:R-:W0:Y:S02]  /*1c30*/  F2I.FTZ.U32.TRUNC.NTZ R3, R14 ;  /* 0x0000000e00037305 */ /* 0x000e24000021f000 */
[----:B0-----:R-:W-:-:S04]  /*1c40*/  IMAD.MOV R2, RZ, RZ, -R3 ;  /* 0x000000ffff027224 */ /* 0x001fc800078e0a03 */
[----:B------:R-:W-:Y:S02]  /*1c50*/  IMAD R15, R2, R13, RZ ;  /* 0x0000000d020f7224 */ /* 0x000fe400078e02ff */
[----:B------:R-:W-:-:S04]  /*1c60*/  IMAD.MOV.U32 R2, RZ, RZ, RZ ;  /* 0x000000ffff027224 */ /* 0x000fc800078e00ff */
        /* <DEDUP_REMOVED lines=9> */
[----:B------:R-:W-:Y:S02]  /*1d00*/  ISETP.GE.U32.AND P2, PT, R2, R13, PT ;  /* 0x0000000d0200720c */ /* 0x000fe40003f46070 */
[----:B------:R-:W0:Y:S01]  /*1d10*/  LDC.64 R2, c[0x0][0x398] ;  /* 0x0000e600ff027b82 */ /* 0x000e220000000a00 */
[----:B------:R-:W-:-:S04]  /*1d20*/  LOP3.LUT R13, R5, R0, RZ, 0x3c, !PT ;  /* 0x00000000050d7212 */ /* 0x000fc800078e3cff */
[----:B------:R-:W-:-:S06]  /*1d30*/  ISETP.GE.AND P1, PT, R13, RZ, PT ;  /* 0x000000ff0d00720c */ /* 0x000fcc0003f26270 */
[----:B------:R-:W-:-:S07]  /*1d40*/  @P2 IADD3 R4, PT, PT, R4, 0x1, RZ ;  /* 0x0000000104042810 */ /* 0x000fce0007ffe0ff */
[----:B------:R-:W-:Y:S01]  /*1d50*/  @!P1 IMAD.MOV R4, RZ, RZ, -R4 ;  /* 0x000000ffff049224 */ /* 0x000fe200078e0a04 */
[----:B------:R-:W-:-:S05]  /*1d60*/  @!P3 LOP3.LUT R4, RZ, R0, RZ, 0x33, !PT ;  /* 0x00000000ff04b212 */ /* 0x000fca00078e33ff */
[----:B0-----:R-:W-:-:S06]  /*1d70*/  IMAD.WIDE R2, R4, 0x4, R2 ;  /* 0x0000000404027825 */ /* 0x001fcc00078e0202 */
[----:B------:R-:W3:Y:S01]  /*1d80*/  LDG.E.CONSTANT R3, desc[UR8][R2.64] ;  /* 0x0000000802037981 */ /* 0x000ee2000c1e9900 */
[----:B--2---:R-:W-:-:S04]  /*1d90*/  IADD3 R16, P1, PT, R5, UR12, RZ ;  /* 0x0000000c05107c10 */ /* 0x004fc8000ff3e0ff */
[----:B------:R-:W-:-:S05]  /*1da0*/  LEA.HI.X.SX32 R17, R5, UR13, 0x1, P1 ;  /* 0x0000000d05117c11 */ /* 0x000fca00088f0eff */
[----:B------:R0:W5:Y:S01]  /*1db0*/  LDG.E.U8.CONSTANT R14, desc[UR8][R16.64] ;  /* 0x00000008100e7981 */ /* 0x000162000c1e9100 */
[----:B------:R-:W-:Y:S01]  /*1dc0*/  HFMA2 R13, -RZ, RZ, 1.0009765625, 3.07559967041015625e-05 ;  /* 0x3c010204ff0d7431 */ /* 0x000fe200000001ff */
[----:B------:R-:W-:Y:S04]  /*1dd0*/  BSSY.RECONVERGENT B3, `(.L_x_25) ;  /* 0x000000b000037945 */ /* 0x000fe80003800200 */
[----:B------:R-:W-:-:S04]  /*1de0*/  FFMA R0, R13, -R6, 1 ;  /* 0x3f8000000d007423 */ /* 0x000fc80000000806 */
[----:B------:R-:W-:Y:S01]  /*1df0*/  FFMA R0, R0, R13, 0.0078740157186985015869 ;  /* 0x3c01020400007423 */ /* 0x000fe2000000000d */
[----:B---3--:R-:W2:Y:S03]  /*1e00*/  FCHK P1, R3, 127 ;  /* 0x42fe000003007902 */ /* 0x008ea60000020000 */
[----:B------:R-:W-:-:S04]  /*1e10*/  FFMA R13, R0, R3, RZ ;  /* 0x00000003000d7223 */ /* 0x000fc800000000ff */
[----:B------:R-:W-:-:S04]  /*1e20*/  FFMA R4, R13, -127, R3 ;  /* 0xc2fe00000d047823 */ /* 0x000fc80000000003 */
[----:B------:R-:W-:Y:S01]  /*1e30*/  FFMA R13, R0, R4, R13 ;  /* 0x00000004000d7223 */ /* 0x000fe2000000000d */
[----:B0-2---:R-:W-:Y:S06]  /*1e40*/  @!P1 BRA `(.L_x_26) ;  /* 0x00000000000c9947 */ /* 0x005fec0003800000 */
[----:B------:R-:W-:-:S07]  /*1e50*/  MOV R18, 0x1e70 ;  /* 0x00001e7000127802 */ /* 0x000fce0000000f00 */
[----:B-1---5:R-:W-:Y:S05]  /*1e60*/  CALL.REL.NOINC `($__internal_0_$__cuda_sm3x_div_rn_noftz_f32_slowpath) ;  /* 0x0000001400347944 */ /* 0x022fea0003c00000 */
[----:B------:R-:W-:-:S07]  /*1e70*/  IMAD.MOV.U32 R13, RZ, RZ, R0 ;  /* 0x000000ffff0d7224 */ /* 0x000fce00078e0000 */
.L_x_26:
[----:B-1----:R-:W-:Y:S05]  /*1e80*/  BSYNC.RECONVERGENT B3 ;  /* 0x0000000000037941 */ /* 0x002fea0003800200 */
.L_x_25:
[----:B------:R-:W0:Y:S01]  /*1e90*/  LDC R0, c[0x0][0x3b4] ;  /* 0x0000ed00ff007b82 */ /* 0x000e220000000800 */
[----:B------:R-:W-:Y:S01]  /*1ea0*/  IADD3 R15, PT, PT, R5, 0x1, RZ ;  /* 0x00000001050f7810 */ /* 0x000fe20007ffe0ff */
[----:B------:R-:W-:-:S03]  /*1eb0*/  IMAD.MOV.U32 R2, RZ, RZ, RZ ;  /* 0x000000ffff027224 */ /* 0x000fc600078e00ff */
[----:B------:R-:W-:Y:S02]  /*1ec0*/  IABS R20, R15 ;  /* 0x0000000f00147213 */ /* 0x000fe40000000000 */
[-C--:B0-----:R-:W-:Y:S02]  /*1ed0*/  IABS R4, R0.reuse ;  /* 0x0000000000047213 */ /* 0x081fe40000000000 */
[----:B------:R-:W-:Y:S02]  /*1ee0*/  LOP3.LUT R15, R15, R0, RZ, 0x3c, !PT ;  /* 0x000000000f0f7212 */ /* 0x000fe400078e3cff */
[----:B------:R-:W0:Y:S02]  /*1ef0*/  I2F.RP R18, R4 ;  /* 0x0000000400127306 */ /* 0x000e240000209400 */
[----:B------:R-:W-:-:S06]  /*1f00*/  ISETP.GE.AND P1, PT, R15, RZ, PT ;  /* 0x000000ff0f00720c */ /* 0x000fcc0003f26270 */
[----:B0-----:R-:W0:Y:S02]  /*1f10*/  MUFU.RCP R18, R18 ;  /* 0x0000001200127308 */ /* 0x001e240000001000 */
[----:B0-----:R-:W-:-:S06]  /*1f20*/  IADD3 R19, PT, PT, R18, 0xffffffe, RZ ;  /* 0x0ffffffe12137810 */ /* 0x001fcc0007ffe0ff */
[----:B------:R-:W0:Y:S02]  /*1f30*/  F2I.FTZ.U32.TRUNC.NTZ R3, R19 ;  /* 0x0000001300037305 */ /* 0x000e24000021f000 */
[----:B0-----:R-:W-:-:S04]  /*1f40*/  IMAD.MOV R21, RZ, RZ, -R3 ;  /* 0x000000ffff157224 */ /* 0x001fc800078e0a03 */
        /* <DEDUP_REMOVED lines=11> */
[----:B------:R-:W0:Y:S11]  /*2000*/  LDC.64 R2, c[0x0][0x398] ;  /* 0x0000e600ff027b82 */ /* 0x000e360000000a00 */
[----:B------:R-:W-:-:S05]  /*2010*/  @P2 IADD3 R18, PT, PT, R18, 0x1, RZ ;  /* 0x0000000112122810 */ /* 0x000fca0007ffe0ff */
[----:B------:R-:W-:Y:S01]  /*2020*/  @!P1 IMAD.MOV R18, RZ, RZ, -R18 ;  /* 0x000000ffff129224 */ /* 0x000fe200078e0a12 */
[----:B------:R-:W-:-:S05]  /*2030*/  @!P3 LOP3.LUT R18, RZ, R0, RZ, 0x33, !PT ;  /* 0x00000000ff12b212 */ /* 0x000fca00078e33ff */
[----:B0-----:R-:W-:Y:S02]  /*2040*/  IMAD.WIDE R18, R18, 0x4, R2 ;  /* 0x0000000412127825 */ /* 0x001fe400078e0202 */
[----:B------:R0:W5:Y:S04]  /*2050*/  LDG.E.U8.CONSTANT R2, desc[UR8][R16.64+0x1] ;  /* 0x0000010810027981 */ /* 0x000168000c1e9100 */
[----:B------:R-:W2:Y:S01]  /*2060*/  LDG.E.CONSTANT R20, desc[UR8][R18.64] ;  /* 0x0000000812147981 */ /* 0x000ea2000c1e9900 */
[----:B------:R-:W-:-:S05]  /*2070*/  LEA R4, R7, R10, 0x2 ;  /* 0x0000000a07047211 */ /* 0x000fca00078e10ff */
[----:B------:R-:W1:Y:S01]  /*2080*/  LDS R3, [R4] ;  /* 0x0000000004037984 */ /* 0x000e620000000800 */
[----:B------:R-:W-:Y:S01]  /*2090*/  IMAD.MOV.U32 R15, RZ, RZ, 0x3c010204 ;  /* 0x3c010204ff0f7424 */ /* 0x000fe200078e00ff */
[----:B-----5:R-:W3:Y:S03]  /*20a0*/  I2F.S8 R14, R14 ;  /* 0x0000000e000e7306 */ /* 0x020ee60000001400 */
        /* <DEDUP_REMOVED lines=12> */
[----:B------:R-:W-:Y:S05]  /*2170*/  CALL.REL.NOINC `($__internal_0_$__cuda_sm3x_div_rn_noftz_f32_slowpath) ;  /* 0x0000001000707944 */ /* 0x000fea0003c00000 */
[----:B------:R-:W-:-:S07]  /*2180*/  IMAD.MOV.U32 R3, RZ, RZ, R0 ;  /* 0x000000ffff037224 */ /* 0x000fce00078e0000 */
.L_x_28:
[----:B------:R-:W-:Y:S05]  /*2190*/  BSYNC.RECONVERGENT B3 ;  /* 0x0000000000037941 */ /* 0x000fea0003800200 */
.L_x_27:
[----:B------:R-:W0:Y:S01]  /*21a0*/  LDC R0, c[0x0][0x3b4] ;  /* 0x0000ed00ff007b82 */ /* 0x000e220000000800 */
[----:B------:R-:W-:-:S04]  /*21b0*/  IADD3 R19, PT, PT, R5, 0x2, RZ ;  /* 0x0000000205137810 */ /* 0x000fc80007ffe0ff */
        /* <DEDUP_REMOVED lines=22> */
[----:B------:R-:W1:Y:S10]  /*2320*/  LDS R13, [R4+0x4] ;  /* 0x00000400040d7984 */ /* 0x000e740000000800 */
[----:B------:R-:W-:-:S05]  /*2330*/  @P2 IADD3 R18, PT, PT, R18, 0x1, RZ ;  /* 0x0000000112122810 */ /* 0x000fca0007ffe0ff */
[----:B------:R-:W-:Y:S01]  /*2340*/  @!P1 IMAD.MOV R18, RZ, RZ, -R18 ;  /* 0x000000ffff129224 */ /* 0x000fe200078e0a12 */
[----:B------:R-:W-:-:S05]  /*2350*/  @!P3 LOP3.LUT R18, RZ, R0, RZ, 0x33, !PT ;  /* 0x00000000ff12b212 */ /* 0x000fca00078e33ff */
[----:B0-----:R-:W-:Y:S02]  /*2360*/  IMAD.WIDE R18, R18, 0x4, R14 ;  /* 0x0000000412127825 */ /* 0x001fe400078e020e */
[----:B------:R0:W5:Y:S04]  /*2370*/  LDG.E.U8.CONSTANT R14, desc[UR8][R16.64+0x2] ;  /* 0x00000208100e7981 */ /* 0x000168000c1e9100 */
[----:B------:R-:W2:Y:S01]  /*2380*/  LDG.E.CONSTANT R18, desc[UR8][R18.64] ;  /* 0x0000000812127981 */ /* 0x000ea2000c1e9900 */
[----:B------:R-:W-:Y:S01]  /*2390*/  HFMA2 R15, -RZ, RZ, 1.0009765625, 3.07559967041015625e-05 ;  /* 0x3c010204ff0f7431 */ /* 0x000fe200000001ff */
[----:B------:R-:W3:Y:S04]  /*23a0*/  I2F.S8 R2, R2 ;  /* 0x0000000200027306 */ /* 0x000ee80000001400 */
        /* <DEDUP_REMOVED lines=12> */
[----:B-----5:R-:W-:Y:S05]  /*2470*/  CALL.REL.NOINC `($__internal_0_$__cuda_sm3x_div_rn_noftz_f32_slowpath) ;  /* 0x0000000c00b07944 */ /* 0x020fea0003c00000 */
[----:B------:R-:W-:-:S07]  /*2480*/  MOV R13, R0 ;  /* 0x00000000000d7202 */ /* 0x000fce0000000f00 */
.L_x_30:
[----:B------:R-:W-:Y:S05]  /*2490*/  BSYNC.RECONVERGENT B3 ;  /* 0x0000000000037941 */ /* 0x000fea0003800200 */
.L_x_29:
[----:B------:R-:W0:Y:S01]  /*24a0*/  LDC R0, c[0x0][0x3b4] ;  /* 0x0000ed00ff007b82 */ /* 0x000e220000000800 */
[----:B------:R-:W-:Y:S01]  /*24b0*/  VIADD R5, R5, 0x3 ;  /* 0x0000000305057836 */ /* 0x000fe20000000000 */
[----:B------:R1:W5:Y:S04]  /*24c0*/  LDG.E.U8.CONSTANT R16, desc[UR8][R16.64+0x3] ;  /* 0x0000030810107981 */ /* 0x000368000c1e9100 */
[----:B------:R-:W-:Y:S02]  /*24d0*/  IABS R20, R5 ;  /* 0x0000000500147213 */ /* 0x000fe40000000000 */
[-C--:B0-----:R-:W-:Y:S02]  /*24e0*/  IABS R15, R0.reuse ;  /* 0x00000000000f7213 */ /* 0x081fe40000000000 */
[----:B------:R-:W-:-:S02]  /*24f0*/  LOP3.LUT R5, R5, R0, RZ, 0x3c, !PT ;  /* 0x0000000005057212 */ /* 0x000fc400078e3cff */
[----:B------:R-:W0:Y:S02]  /*2500*/  I2F.RP R18, R15 ;  /* 0x0000000f00127306 */ /* 0x000e240000209400 */
[----:B------:R-:W-:Y:S02]  /*2510*/  ISETP.GE.AND P1, PT, R5, RZ, PT ;  /* 0x000000ff0500720c */ /* 0x000fe40003f26270 */
[----:B------:R-:W2:Y:S04]  /*2520*/  LDS R5, [R4+0x8] ;  /* 0x0000080004057984 */ /* 0x000ea80000000800 */
[----:B0-----:R-:W0:Y:S02]  /*2530*/  MUFU.RCP R18, R18 ;  /* 0x0000001200127308 */ /* 0x001e240000001000 */
[----:B0-----:R-:W-:-:S06]  /*2540*/  VIADD R19, R18, 0xffffffe ;  /* 0x0ffffffe12137836 */ /* 0x001fcc0000000000 */
[----:B------:R-:W0:Y:S02]  /*2550*/  F2I.FTZ.U32.TRUNC.NTZ R3, R19 ;  /* 0x0000001300037305 */ /* 0x000e24000021f000 */
[----:B0-----:R-:W-:-:S05]  /*2560*/  IADD3 R2, PT, PT, RZ, -R3, RZ ;  /* 0x80000003ff027210 */ /* 0x001fca0007ffe0ff */
[----:B------:R-:W-:Y:S02]  /*2570*/  IMAD R21, R2, R15, RZ ;  /* 0x0000000f02157224 */ /* 0x000fe400078e02ff */
[----:B------:R-:W-:-:S05]  /*2580*/  HFMA2 R2, -RZ, RZ, 0, 0 ;  /* 0x00000000ff027431 */ /* 0x000fca00000001ff */
        /* <DEDUP_REMOVED lines=10> */
[----:B------:R-:W0:Y:S11]  /*2630*/  LDC.64 R2, c[0x0][0x398] ;  /* 0x0000e600ff027b82 */ /* 0x000e360000000a00 */
[----:B------:R-:W-:-:S05]  /*2640*/  @P2 VIADD R18, R18, 0x1 ;  /* 0x0000000112122836 */ /* 0x000fca0000000000 */
[----:B------:R-:W-:Y:S02]  /*2650*/  @!P1 IADD3 R18, PT, PT, -R18, RZ, RZ ;  /* 0x000000ff12129210 */ /* 0x000fe40007ffe1ff */
[----:B------:R-:W-:-:S05]  /*2660*/  @!P3 LOP3.LUT R18, RZ, R0, RZ, 0x33, !PT ;  /* 0x00000000ff12b212 */ /* 0x000fca00078e33ff */
[----:B0-----:R-:W-:-:S06]  /*2670*/  IMAD.WIDE R2, R18, 0x4, R2 ;  /* 0x0000000412027825 */ /* 0x001fcc00078e0202 */
[----:B------:R-:W3:Y:S01]  /*2680*/  LDG.E.CONSTANT R3, desc[UR8][R2.64] ;  /* 0x0000000802037981 */ /* 0x000ee2000c1e9900 */
[----:B------:R-:W-:Y:S01]  /*2690*/  IMAD.MOV.U32 R15, RZ, RZ, 0x3c010204 ;  /* 0x3c010204ff0f7424 */ /* 0x000fe200078e00ff */
[----:B-----5:R-:W0:Y:S03]  /*26a0*/  I2F.S8 R14, R14 ;  /* 0x0000000e000e7306 */ /* 0x020e260000001400 */
[----:B------:R-:W-:-:S04]  /*26b0*/  FFMA R0, R15, -R6, 1 ;  /* 0x3f8000000f007423 */ /* 0x000fc80000000806 */
[----:B------:R-:W-:Y:S01]  /*26c0*/  FFMA R0, R0, R15, 0.0078740157186985015869 ;  /* 0x3c01020400007423 */ /* 0x000fe2000000000f */
[----:B------:R-:W-:Y:S01]  /*26d0*/  BSSY.RECONVERGENT B3, `(.L_x_31) ;  /* 0x000000a000037945 */ /* 0x000fe20003800200 */
[----:B0-----:R-:W-:-:S04]  /*26e0*/  FMUL R13, R14, R13 ;  /* 0x0000000d0e0d7220 */ /* 0x001fc80000400000 */
[----:B--2---:R-:W-:Y:S01]  /*26f0*/  FFMA R26, R13, R5, R26 ;  /* 0x000000050d1a7223 */ /* 0x004fe2000000001a */
[----:B---3--:R-:W0:Y:S01]  /*2700*/  FCHK P1, R3, 127 ;  /* 0x42fe000003007902 */ /* 0x008e220000020000 */
[----:B------:R-:W-:-:S04]  /*2710*/  FFMA R15, R0, R3, RZ ;  /* 0x00000003000f7223 */ /* 0x000fc800000000ff */
[----:B------:R-:W-:-:S04]  /*2720*/  FFMA R18, R15, -127, R3 ;  /* 0xc2fe00000f127823 */ /* 0x000fc80000000003 */
[----:B------:R-:W-:Y:S01]  /*2730*/  FFMA R0, R0, R18, R15 ;  /* 0x0000001200007223 */ /* 0x000fe2000000000f */
[----:B01----:R-:W-:Y:S06]  /*2740*/  @!P1 BRA `(.L_x_32) ;  /* 0x0000000000089947 */ /* 0x003fec0003800000 */
[----:B------:R-:W-:-:S07]  /*2750*/  MOV R18, 0x2770 ;  /* 0x0000277000127802 */ /* 0x000fce0000000f00 */
[----:B------:R-:W-:Y:S05]  /*2760*/  CALL.REL.NOINC `($__internal_0_$__cuda_sm3x_div_rn_noftz_f32_slowpath) ;  /* 0x0000000800f47944 */ /* 0x000fea0003c00000 */
.L_x_32:
[----:B------:R-:W-:Y:S05]  /*2770*/  BSYNC.RECONVERGENT B3 ;  /* 0x0000000000037941 */ /* 0x000fea0003800200 */
.L_x_31:
[----:B------:R-:W0:Y:S01]  /*2780*/  LDS R4, [R4+0xc] ;  /* 0x00000c0004047984 */ /* 0x000e220000000800 */
[----:B------:R-:W1:Y:S01]  /*2790*/  I2F.S8 R3, R16 ;  /* 0x0000001000037306 */ /* 0x000e620000001400 */
[----:B------:R-:W-:Y:S01]  /*27a0*/  IADD3 R7, PT, PT, R7, 0x4, RZ ;  /* 0x0000000407077810 */ /* 0x000fe20007ffe0ff */
[----:B-1----:R-:W-:-:S04]  /*27b0*/  FMUL R3, R3, R0 ;  /* 0x0000000003037220 */ /* 0x002fc80000400000 */
[----:B0-----:R-:W-:-:S07]  /*27c0*/  FFMA R26, R3, R4, R26 ;  /* 0x00000004031a7223 */ /* 0x001fce000000001a */
.L_x_24:
[----:B------:R-:W-:-:S09]  /*27d0*/  ULOP3.LUT UP0, UR7, UR5, 0x3, URZ, 0xc0, !UPT ;  /* 0x0000000305077892 */ /* 0x000fd2000f80c0ff */
[----:B------:R-:W-:Y:S05]  /*27e0*/  BRA.U !UP0, `(.L_x_5) ;  /* 0x00000009086c7547 */ /* 0x000fea000b800000 */
[----:B------:R-:W-:-:S09]  /*27f0*/  UISETP.NE.AND UP0, UPT, UR7, 0x1, UPT ;  /* 0x000000010700788c */ /* 0x000fd2000bf05270 */
[----:B------:R-:W-:Y:S05]  /*2800*/  BRA.U !UP0, `(.L_x_33) ;  /* 0x00000005088c7547 */ /* 0x000fea000b800000 */
[----:B------:R-:W0:Y:S01]  /*2810*/  LDC R3, c[0x0][0x3b4] ;  /* 0x0000ed00ff037b82 */ /* 0x000e220000000800 */
[----:B------:R-:W-:Y:S01]  /*2820*/  IMAD.IADD R2, R8, 0x1, R7 ;  /* 0x0000000108027824 */ /* 0x000fe200078e0207 */
[----:B------:R-:W2:Y:S04]  /*2830*/  LDCU.64 UR12, c[0x0][0x390] ;  /* 0x00007200ff0c77ac */ /* 0x000ea80008000a00 */
[----:B------:R-:W-:Y:S02]  /*2840*/  IABS R16, R2 ;  /* 0x0000000200107213 */ /* 0x000fe40000000000 */
[----:B0-----:R-:W-:-:S04]  /*2850*/  IABS R13, R3 ;  /* 0x00000003000d7213 */ /* 0x001fc80000000000 */
[----:B------:R-:W0:Y:S08]  /*2860*/  I2F.RP R0, R13 ;  /* 0x0000000d00007306 */ /* 0x000e300000209400 */
[----:B0-----:R-:W0:Y:S02]  /*2870*/  MUFU.RCP R0, R0 ;  /* 0x0000000000007308 */ /* 0x001e240000001000 */
[----:B0-----:R-:W-:-:S06]  /*2880*/  VIADD R14, R0, 0xffffffe ;  /* 0x0ffffffe000e7836 */ /* 0x001fcc0000000000 */
[----:B------:R-:W0:Y:S02]  /*2890*/  F2I.FTZ.U32.TRUNC.NTZ R5, R14 ;  /* 0x0000000e00057305 */ /* 0x000e24000021f000 */
[----:B0-----:R-:W-:-:S05]  /*28a0*/  IADD3 R4, PT, PT, RZ, -R5, RZ ;  /* 0x80000005ff047210 */ /* 0x001fca0007ffe0ff */
[----:B------:R-:W-:Y:S01]  /*28b0*/  IMAD R15, R4, R13, RZ ;  /* 0x0000000d040f7224 */ /* 0x000fe200078e02ff */
[----:B------:R-:W-:-:S05]  /*28c0*/  MOV R4, RZ ;  /* 0x000000ff00047202 */ /* 0x000fca0000000f00 */
[----:B------:R-:W-:-:S04]  /*28d0*/  IMAD.HI.U32 R15, R5, R15, R4 ;  /* 0x0000000f050f7227 */ /* 0x000fc800078e0004 */
[----:B------:R-:W-:Y:S02]  /*28e0*/  IMAD.MOV.U32 R4, RZ, RZ, R16 ;  /* 0x000000ffff047224 */ /* 0x000fe400078e0010 */
[----:B------:R-:W0:Y:S02]  /*28f0*/  LDC.64 R16, c[0x0][0x398] ;  /* 0x0000e600ff107b82 */ /* 0x000e240000000a00 */
        /* <DEDUP_REMOVED lines=13> */
[----:B0-----:R-:W-:-:S05]  /*29d0*/  IMAD.WIDE R16, R0, 0x4, R16 ;  /* 0x0000000400107825 */ /* 0x001fca00078e0210 */
[----:B------:R-:W3:Y:S01]  /*29e0*/  LDG.E.CONSTANT R3, desc[UR8][R16.64] ;  /* 0x0000000810037981 */ /* 0x000ee2000c1e9900 */
[----:B--2---:R-:W-:-:S04]  /*29f0*/  IADD3 R14, P1, PT, R2, UR12, RZ ;  /* 0x0000000c020e7c10 */ /* 0x004fc8000ff3e0ff */
[----:B------:R-:W-:-:S05]  /*2a00*/  LEA.HI.X.SX32 R15, R2, UR13, 0x1, P1 ;  /* 0x0000000d020f7c11 */ /* 0x000fca00088f0eff */
[----:B------:R0:W5:Y:S01]  /*2a10*/  LDG.E.U8.CONSTANT R5, desc[UR8][R14.64] ;  /* 0x000000080e057981 */ /* 0x000162000c1e9100 */
[----:B------:R-:W-:Y:S01]  /*2a20*/  IMAD.MOV.U32 R13, RZ, RZ, 0x3c010204 ;  /* 0x3c010204ff0d7424 */ /* 0x000fe200078e00ff */
[----:B------:R-:W-:Y:S03]  /*2a30*/  BSSY.RECONVERGENT B3, `(.L_x_34) ;  /* 0x000000b000037945 */ /* 0x000fe60003800200 */
        /* <DEDUP_REMOVED lines=9> */
[----:B------:R-:W-:-:S07]  /*2ad0*/  MOV R13, R0 ;  /* 0x00000000000d7202 */ /* 0x000fce0000000f00 */
.L_x_35:
[----:B-1----:R-:W-:Y:S05]  /*2ae0*/  BSYNC.RECONVERGENT B3 ;  /* 0x0000000000037941 */ /* 0x002fea0003800200 */
.L_x_34:
[----:B------:R-:W0:Y:S01]  /*2af0*/  LDC R0, c[0x0][0x3b4] ;  /* 0x0000ed00ff007b82 */ /* 0x000e220000000800 */
[----:B------:R-:W-:Y:S02]  /*2b00*/  VIADD R17, R2, 0x1 ;  /* 0x0000000102117836 */ /* 0x000fe40000000000 */
[----:B------:R-:W-:-:S03]  /*2b10*/  HFMA2 R2, -RZ, RZ, 0, 0 ;  /* 0x00000000ff027431 */ /* 0x000fc600000001ff */
[----:B------:R-:W-:Y:S02]  /*2b20*/  IABS R20, R17 ;  /* 0x0000001100147213 */ /* 0x000fe40000000000 */
[-C--:B0-----:R-:W-:Y:S02]  /*2b30*/  IABS R4, R0.reuse ;  /* 0x0000000000047213 */ /* 0x081fe40000000000 */
[----:B------:R-:W-:Y:S02]  /*2b40*/  LOP3.LUT R17, R17, R0, RZ, 0x3c, !PT ;  /* 0x0000000011117212 */ /* 0x000fe400078e3cff */
[----:B------:R-:W0:Y:S02]  /*2b50*/  I2F.RP R16, R4 ;  /* 0x0000000400107306 */ /* 0x000e240000209400 */
[----:B------:R-:W-:-:S06]  /*2b60*/  ISETP.GE.AND P1, PT, R17, RZ, PT ;  /* 0x000000ff1100720c */ /* 0x000fcc0003f26270 */
[----:B0-----:R-:W0:Y:S02]  /*2b70*/  MUFU.RCP R16, R16 ;  /* 0x0000001000107308 */ /* 0x001e240000001000 */
[----:B0-----:R-:W-:-:S06]  /*2b80*/  VIADD R18, R16, 0xffffffe ;  /* 0x0ffffffe10127836 */ /* 0x001fcc0000000000 */
[----:B------:R-:W0:Y:S02]  /*2b90*/  F2I.FTZ.U32.TRUNC.NTZ R3, R18 ;  /* 0x0000001200037305 */ /* 0x000e24000021f000 */
[----:B0-----:R-:W-:-:S05]  /*2ba0*/  IADD3 R19, PT, PT, RZ, -R3, RZ ;  /* 0x80000003ff137210 */ /* 0x001fca0007ffe0ff */
        /* <DEDUP_REMOVED lines=11> */
[----:B------:R-:W0:Y:S01]  /*2c60*/  LDC.64 R2, c[0x0][0x398] ;  /* 0x0000e600ff027b82 */ /* 0x000e220000000a00 */
[----:B------:R1:W5:Y:S10]  /*2c70*/  LDG.E.U8.CONSTANT R4, desc[UR8][R14.64+0x1] ;  /* 0x000001080e047981 */ /* 0x000374000c1e9100 */
[----:B------:R-:W-:-:S05]  /*2c80*/  @P2 VIADD R16, R16, 0x1 ;  /* 0x0000000110102836 */ /* 0x000fca0000000000 */
[----:B------:R-:W-:Y:S02]  /*2c90*/  @!P1 IADD3 R16, PT, PT, -R16, RZ, RZ ;  /* 0x000000ff10109210 */ /* 0x000fe40007ffe1ff */
[----:B------:R-:W-:-:S05]  /*2ca0*/  @!P3 LOP3.LUT R16, RZ, R0, RZ, 0x33, !PT ;  /* 0x00000000ff10b212 */ /* 0x000fca00078e33ff */
[----:B0-----:R-:W-:-:S05]  /*2cb0*/  IMAD.WIDE R16, R16, 0x4, R2 ;  /* 0x0000000410107825 */ /* 0x001fca00078e0202 */
[----:B------:R-:W2:Y:S01]  /*2cc0*/  LDG.E.CONSTANT R20, desc[UR8][R16.64] ;  /* 0x0000000810147981 */ /* 0x000ea2000c1e9900 */
[----:B------:R-:W-:-:S05]  /*2cd0*/  IMAD R2, R7, 0x4, R10 ;  /* 0x0000000407027824 */ /* 0x000fca00078e020a */
[----:B------:R-:W0:Y:S01]  /*2ce0*/  LDS R3, [R2] ;  /* 0x0000000002037984 */ /* 0x000e220000000800 */
[----:B------:R-:W-:Y:S01]  /*2cf0*/  MOV R19, 0x3c010204 ;  /* 0x3c01020400137802 */ /* 0x000fe20000000f00 */
[----:B-----5:R-:W3:Y:S04]  /*2d00*/  I2F.S8 R18, R5 ;  /* 0x0000000500127306 */ /* 0x020ee80000001400 */
[----:B------:R-:W-:-:S04]  /*2d10*/  FFMA R0, R19, -R6, 1 ;  /* 0x3f80000013007423 */ /* 0x000fc80000000806 */
[----:B------:R-:W-:Y:S01]  /*2d20*/  FFMA R0, R0, R19, 0.0078740157186985015869 ;  /* 0x3c01020400007423 */ /* 0x000fe20000000013 */
[----:B------:R-:W-:Y:S01]  /*2d30*/  BSSY.RECONVERGENT B3, `(.L_x_36) ;  /* 0x000000b000037945 */ /* 0x000fe20003800200 */
[----:B---3--:R-:W-:-:S04]  /*2d40*/  FMUL R13, R18, R13 ;  /* 0x0000000d120d7220 */ /* 0x008fc80000400000 */
[----:B0-----:R-:W-:Y:S01]  /*2d50*/  FFMA R26, R13, R3, R26 ;  /* 0x000000030d1a7223 */ /* 0x001fe2000000001a */
[----:B--2---:R-:W0:Y:S01]  /*2d60*/  FCHK P1, R20, 127 ;  /* 0x42fe000014007902 */ /* 0x004e220000020000 */
[----:B------:R-:W-:-:S04]  /*2d70*/  FFMA R19, R0, R20, RZ ;  /* 0x0000001400137223 */ /* 0x000fc800000000ff */
[----:B------:R-:W-:-:S04]  /*2d80*/  FFMA R16, R19, -127, R20 ;  /* 0xc2fe000013107823 */ /* 0x000fc80000000014 */
[----:B------:R-:W-:Y:S01]  /*2d90*/  FFMA R0, R0, R16, R19 ;  /* 0x0000001000007223 */ /* 0x000fe20000000013 */
[----:B01----:R-:W-:Y:S06]  /*2da0*/  @!P1 BRA `(.L_x_37) ;  /* 0x00000000000c9947 */ /* 0x003fec0003800000 */
[----:B------:R-:W-:Y:S01]  /*2db0*/  IMAD.MOV.U32 R3, RZ, RZ, R20 ;  /* 0x000000ffff037224 */ /* 0x000fe200078e0014 */
[----:B------:R-:W-:-:S07]  /*2dc0*/  MOV R18, 0x2de0 ;  /* 0x00002de000127802 */ /* 0x000fce0000000f00 */
[----:B------:R-:W-:Y:S05]  /*2dd0*/  CALL.REL.NOINC `($__internal_0_$__cuda_sm3x_div_rn_noftz_f32_slowpath) ;  /* 0x0000000400587944 */ /* 0x000fea0003c00000 */
.L_x_37:
[----:B------:R-:W-:Y:S05]  /*2de0*/  BSYNC.RECONVERGENT B3 ;  /* 0x0000000000037941 */ /* 0x000fea0003800200 */
.L_x_36:
[----:B------:R-:W0:Y:S01]  /*2df0*/  LDS R2, [R2+0x4] ;  /* 0x0000040002027984 */ /* 0x000e220000000800 */
[----:B------:R-:W1:Y:S01]  /*2e00*/  I2F.S8 R3, R4 ;  /* 0x0000000400037306 */ /* 0x000e620000001400 */
[----:B------:R-:W-:Y:S01]  /*2e10*/  IADD3 R7, PT, PT, R7, 0x2, RZ ;  /* 0x0000000207077810 */ /* 0x000fe20007ffe0ff */
[----:B-1----:R-:W-:-:S04]  /*2e20*/  FMUL R3, R3, R0 ;  /* 0x0000000003037220 */ /* 0x002fc80000400000 */
[----:B0-----:R-:W-:-:S07]  /*2e30*/  FFMA R26, R3, R2, R26 ;  /* 0x00000002031a7223 */ /* 0x001fce000000001a */
.L_x_33:
[----:B------:R-:W-:-:S04]  /*2e40*/  ULOP3.LUT UR7, UR5, 0x1, URZ, 0xc0, !UPT ;  /* 0x0000000105077892 */ /* 0x000fc8000f8ec0ff */
[----:B------:R-:W-:-:S09]  /*2e50*/  UISETP.NE.U32.AND UP0, UPT, UR7, 0x1, UPT ;  /* 0x000000010700788c */ /* 0x000fd2000bf05070 */
[----:B------:R-:W-:Y:S05]  /*2e60*/  BRA.U UP0, `(.L_x_5) ;  /* 0x0000000100cc7547 */ /* 0x000fea000b800000 */
[----:B------:R-:W0:Y:S01]  /*2e70*/  LDC R0, c[0x0][0x3b4] ;  /* 0x0000ed00ff007b82 */ /* 0x000e220000000800 */
[----:B------:R-:W-:Y:S02]  /*2e80*/  HFMA2 R2, -RZ, RZ, 0, 0 ;  /* 0x00000000ff027431 */ /* 0x000fe400000001ff */
        /* <DEDUP_REMOVED lines=14> */
[C---:B------:R-:W-:Y:S02]  /*2f70*/  IMAD R3, R14.reuse, R4, R3 ;  /* 0x000000040e037224 */ /* 0x040fe400078e0203 */
[----:B------:R-:W0:Y:S03]  /*2f80*/  LDC.64 R4, c[0x0][0x398] ;  /* 0x0000e600ff047b82 */ /* 0x000e260000000a00 */
        /* <DEDUP_REMOVED lines=10> */
[----:B0-----:R-:W-:-:S06]  /*3030*/  IMAD.WIDE R4, R2, 0x4, R4 ;  /* 0x0000000402047825 */ /* 0x001fcc00078e0204 */
        /* <DEDUP_REMOVED lines=13> */
[----:B------:R-:W-:Y:S02]  /*3110*/  MOV R3, R4 ;  /* 0x0000000400037202 */ /* 0x000fe40000000f00 */
[----:B------:R-:W-:-:S07]  /*3120*/  MOV R18, 0x3140 ;  /* 0x0000314000127802 */ /* 0x000fce0000000f00 */
[----:B-1---5:R-:W-:Y:S05]  /*3130*/  CALL.REL.NOINC `($__internal_0_$__cuda_sm3x_div_rn_noftz_f32_slowpath) ;  /* 0x0000000000807944 */ /* 0x022fea0003c00000 */
.L_x_39:
[----:B-1----:R-:W-:Y:S05]  /*3140*/  BSYNC.RECONVERGENT B3 ;  /* 0x0000000000037941 */ /* 0x002fea0003800200 */
.L_x_38:
[----:B------:R-:W-:Y:S01]  /*3150*/  IMAD R7, R7, 0x4, R10 ;  /* 0x0000000407077824 */ /* 0x000fe200078e020a */
[----:B-----5:R-:W0:Y:S05]  /*3160*/  I2F.S8 R3, R2 ;  /* 0x0000000200037306 */ /* 0x020e2a0000001400 */
[----:B------:R-:W1:Y:S01]  /*3170*/  LDS R7, [R7] ;  /* 0x0000000007077984 */ /* 0x000e620000000800 */
[----:B0-----:R-:W-:-:S04]  /*3180*/  FMUL R3, R3, R0 ;  /* 0x0000000003037220 */ /* 0x001fc80000400000 */
[----:B-1----:R-:W-:-:S07]  /*3190*/  FFMA R26, R3, R7, R26 ;  /* 0x00000007031a7223 */ /* 0x002fce000000001a */
.L_x_5:
[----:B-1----:R-:W-:Y:S05]  /*31a0*/  BSYNC.RECONVERGENT B0 ;  /* 0x0000000000007941 */ /* 0x002fea0003800200 */
.L_x_4:
[----:B------:R-:W1:Y:S01]  /*31b0*/  LDCU UR5, c[0x0][0x3b0] ;  /* 0x00007600ff0577ac */ /* 0x000e620008000800 */
[----:B------:R-:W-:Y:S02]  /*31c0*/  UIADD3 UR4, UPT, UPT, UR4, 0x20, URZ ;  /* 0x0000002004047890 */ /* 0x000fe4000fffe0ff */
[----:B------:R-:W-:Y:S02]  /*31d0*/  UIADD3 UR6, UPT, UPT, UR6, -0x20, URZ ;  /* 0xffffffe006067890 */ /* 0x000fe4000fffe0ff */
[----:B-1----:R-:W-:Y:S01]  /*31e0*/  UISETP.GE.AND UP0, UPT, UR4, UR5, UPT ;  /* 0x000000050400728c */ /* 0x002fe2000bf06270 */
[----:B------:R-:W-:Y:S08]  /*31f0*/  BAR.SYNC.DEFER_BLOCKING 0x0 ;  /* 0x0000000000007b1d */ /* 0x000ff00000010000 */
[----:B------:R-:W-:Y:S05]  /*3200*/  BRA.U !UP0, `(.L_x_40) ;  /* 0xffffffcd08d47547 */ /* 0x000fea000b83ffff */
.L_x_0:
[----:B------:R-:W1:Y:S02]  /*3210*/  LDCU.64 UR10, c[0x0][0x3a8] ;  /* 0x00007500ff0a77ac */ /* 0x000e640008000a00 */
[----:B-1----:R-:W-:-:S04]  /*3220*/  ISETP.GE.AND P0, PT, R9, UR11, PT ;  /* 0x0000000b09007c0c */ /* 0x002fc8000bf06270 */
[----:B------:R-:W-:-:S13]  /*3230*/  ISETP.GE.OR P0, PT, R12, UR10, P0 ;  /* 0x0000000a0c007c0c */ /* 0x000fda0008706670 */
[----:B------:R-:W-:Y:S05]  /*3240*/  @P0 EXIT ;  /* 0x000000000000094d */ /* 0x000fea0003800000 */
[----:B------:R-:W1:Y:S01]  /*3250*/  LDCU UR4, c[0x0][0x3b8] ;  /* 0x00007700ff0477ac */ /* 0x000e620008000800 */
[----:B------:R-:W2:Y:S01]  /*3260*/  LDC.64 R4, c[0x0][0x380] ;  /* 0x0000e000ff047b82 */ /* 0x000ea20000000a00 */
[----:B------:R-:W-:Y:S01]  /*3270*/  IMAD R3, R12, UR11, R9 ;  /* 0x0000000b0c037c24 */ /* 0x000fe2000f8e0209 */
[----:B------:R-:W3:Y:S01]  /*3280*/  LDCU.64 UR6, c[0x0][0x3a0] ;  /* 0x00007400ff0677ac */ /* 0x000ee20008000a00 */
[----:B-1----:R-:W-:Y:S02]  /*3290*/  UISETP.NE.AND UP0, UPT, UR4, URZ, UPT ;  /* 0x000000ff0400728c */ /* 0x002fe4000bf05270 */
[----:B---3--:R-:W-:Y:S01]  /*32a0*/  UISETP.EQ.U32.AND UP1, UPT, UR6, URZ, UPT ;  /* 0x000000ff0600728c */ /* 0x008fe2000bf22070 */
[----:B--2---:R-:W-:-:S03]  /*32b0*/  IMAD.WIDE.U32 R4, R3, 0x4, R4 ;  /* 0x0000000403047825 */ /* 0x004fc600078e0004 */
[----:B------:R-:W-:-:S09]  /*32c0*/  UISETP.EQ.OR.EX UP0, UPT, UR7, URZ, !UP0, UP1 ;  /* 0x000000ff0700728c */ /* 0x000fd2000c702710 */
[----:B------:R-:W-:Y:S05]  /*32d0*/  BRA.U UP0, `(.L_x_41) ;  /* 0x0000000100107547 */ /* 0x000fea000b800000 */
[----:B0-----:R-:W0:Y:S02]  /*32e0*/  LDC.64 R2, c[0x0][0x3a0] ;  /* 0x0000e800ff027b82 */ /* 0x001e240000000a00 */
[----:B0-----:R-:W-:-:S06]  /*32f0*/  IMAD.WIDE.U32 R2, R9, 0x4, R2 ;  /* 0x0000000409027825 */ /* 0x001fcc00078e0002 */
[----:B------:R-:W2:Y:S02]  /*3300*/  LDG.E.CONSTANT R2, desc[UR8][R2.64] ;  /* 0x0000000802027981 */ /* 0x000ea4000c1e9900 */
[----:B--2---:R-:W-:-:S07]  /*3310*/  FADD R26, R2, R26 ;  /* 0x0000001a021a7221 */ /* 0x004fce0000000000 */
.L_x_41:
[----:B------:R-:W-:Y:S01]  /*3320*/  STG.E desc[UR8][R4.64], R26 ;  /* 0x0000001a04007986 */ /* 0x000fe2000c101908 */
[----:B------:R-:W-:Y:S05]  /*3330*/  EXIT ;  /* 0x000000000000794d */ /* 0x000fea0003800000 */
        .weak           $__internal_0_$__cuda_sm3x_div_rn_noftz_f32_slowpath
        .type           $__internal_0_$__cuda_sm3x_div_rn_noftz_f32_slowpath,@function
        .size           $__internal_0_$__cuda_sm3x_div_rn_noftz_f32_slowpath,(.L_x_182 - $__internal_0_$__cuda_sm3x_div_rn_noftz_f32_slowpath)
$__internal_0_$__cuda_sm3x_div_rn_noftz_f32_slowpath:
[----:B------:R-:W-:Y:S01]  /*3340*/  SHF.R.U32.HI R13, RZ, 0x17, R6 ;  /* 0x00000017ff0d7819 */ /* 0x000fe20000011606 */
[----:B------:R-:W-:Y:S01]  /*3350*/  BSSY.RECONVERGENT B1, `(.L_x_42) ;  /* 0x0000064000017945 */ /* 0x000fe20003800200 */
[----:B------:R-:W-:Y:S02]  /*3360*/  SHF.R.U32.HI R19, RZ, 0x17, R3 ;  /* 0x00000017ff137819 */ /* 0x000fe40000011603 */
[----:B------:R-:W-:Y:S02]  /*3370*/  LOP3.LUT R13, R13, 0xff, RZ, 0xc0, !PT ;  /* 0x000000ff0d0d7812 */ /* 0x000fe400078ec0ff */
[----:B------:R-:W-:Y:S02]  /*3380*/  LOP3.LUT R19, R19, 0xff, RZ, 0xc0, !PT ;  /* 0x000000ff13137812 */ /* 0x000fe400078ec0ff */
[----:B------:R-:W-:Y:S02]  /*3390*/  IADD3 R20, PT, PT, R13, -0x1, RZ ;  /* 0xffffffff0d147810 */ /* 0x000fe40007ffe0ff */
[----:B------:R-:W-:Y:S01]  /*33a0*/  MOV R22, 0x42fe0000 ;  /* 0x42fe000000167802 */ /* 0x000fe20000000f00 */
[----:B------:R-:W-:Y:S01]  /*33b0*/  VIADD R21, R19, 0xffffffff ;  /* 0xffffffff13157836 */ /* 0x000fe20000000000 */
[----:B------:R-:W-:-:S04]  /*33c0*/  ISETP.GT.U32.AND P1, PT, R20, 0xfd, PT ;  /* 0x000000fd1400780c */ /* 0x000fc80003f24070 */
[----:B------:R-:W-:-:S13]  /*33d0*/  ISETP.GT.U32.OR P1, PT, R21, 0xfd, P1 ;  /* 0x000000fd1500780c */ /* 0x000fda0000f24470 */
[----:B------:R-:W-:Y:S01]  /*33e0*/  @!P1 IMAD.MOV.U32 R23, RZ, RZ, RZ ;  /* 0x000000ffff179224 */ /* 0x000fe200078e00ff */
[----:B------:R-:W-:Y:S06]  /*33f0*/  @!P1 BRA `(.L_x_43) ;  /* 0x0000000000609947 */ /* 0x000fec0003800000 */
[----:B------:R-:W-:Y:S01]  /*3400*/  HFMA2 R0, -RZ, RZ, 3.49609375, 0 ;  /* 0x42fe0000ff007431 */ /* 0x000fe200000001ff */
[----:B------:R-:W-:-:S04]  /*3410*/  FSETP.GTU.FTZ.AND P1, PT, |R3|, +INF , PT ;  /* 0x7f8000000300780b */ /* 0x000fc80003f3c200 */
[----:B------:R-:W-:-:S04]  /*3420*/  FSETP.GTU.FTZ.AND P2, PT, |R0|, +INF , PT ;  /* 0x7f8000000000780b */ /* 0x000fc80003f5c200 */
[----:B------:R-:W-:-:S13]  /*3430*/  PLOP3.LUT P1, PT, P1, P2, PT, 0xf8, 0x8f ;  /* 0x00000000008f781c */ /* 0x000fda0000f25f70 */
[----:B------:R-:W-:Y:S05]  /*3440*/  @P1 BRA `(.L_x_44) ;  /* 0x00000004004c1947 */ /* 0x000fea0003800000 */
[----:B------:R-:W-:-:S13]  /*3450*/  LOP3.LUT P1, RZ, R22, 0x7fffffff, R3, 0xc8, !PT ;  /* 0x7fffffff16ff7812 */ /* 0x000fda000782c803 */
[----:B------:R-:W-:Y:S05]  /*3460*/  @!P1 BRA `(.L_x_45) ;  /* 0x00000004003c9947 */ /* 0x000fea0003800000 */
[C---:B------:R-:W-:Y:S02]  /*3470*/  FSETP.NEU.FTZ.AND P3, PT, |R3|.reuse, +INF , PT ;  /* 0x7f8000000300780b */ /* 0x040fe40003f7d200 */
[----:B------:R-:W-:Y:S02]  /*3480*/  FSETP.NEU.FTZ.AND P2, PT, |R0|, +INF , PT ;  /* 0x7f8000000000780b */ /* 0x000fe40003f5d200 */
[----:B------:R-:W-:-:S11]  /*3490*/  FSETP.NEU.FTZ.AND P1, PT, |R3|, +INF , PT ;  /* 0x7f8000000300780b */ /* 0x000fd60003f3d200 */
[----:B------:R-:W-:Y:S05]  /*34a0*/  @!P2 BRA !P3, `(.L_x_45) ;  /* 0x00000004002ca947 */ /* 0x000fea0005800000 */
[----:B------:R-:W-:-:S04]  /*34b0*/  LOP3.LUT P3, RZ, R3, 0x7fffffff, RZ, 0xc0, !PT ;  /* 0x7fffffff03ff7812 */ /* 0x000fc8000786c0ff */
[----:B------:R-:W-:-:S13]  /*34c0*/  PLOP3.LUT P2, PT, P2, P3, PT, 0x2f, 0xf2 ;  /* 0x0000000000f2781c */ /* 0x000fda0001746577 */
[----:B------:R-:W-:Y:S05]  /*34d0*/  @P2 BRA `(.L_x_46) ;  /* 0x0000000400182947 */ /* 0x000fea0003800000 */
[----:B------:R-:W-:-:S04]  /*34e0*/  LOP3.LUT P2, RZ, R22, 0x7fffffff, RZ, 0xc0, !PT ;  /* 0x7fffffff16ff7812 */ /* 0x000fc8000784c0ff */
[----:B------:R-:W-:-:S13]  /*34f0*/  PLOP3.LUT P1, PT, P1, P2, PT, 0x2f, 0xf2 ;  /* 0x0000000000f2781c */ /* 0x000fda0000f24577 */
[----:B------:R-:W-:Y:S05]  /*3500*/  @P1 BRA `(.L_x_47) ;  /* 0x0000000400001947 */ /* 0x000fea0003800000 */
[----:B------:R-:W-:Y:S02]  /*3510*/  ISETP.GE.AND P1, PT, R21, RZ, PT ;  /* 0x000000ff1500720c */ /* 0x000fe40003f26270 */
[----:B------:R-:W-:-:S11]  /*3520*/  ISETP.GE.AND P2, PT, R20, RZ, PT ;  /* 0x000000ff1400720c */ /* 0x000fd60003f46270 */
[----:B------:R-:W-:Y:S01]  /*3530*/  @P1 IMAD.MOV.U32 R23, RZ, RZ, RZ ;  /* 0x000000ffff171224 */ /* 0x000fe200078e00ff */
[----:B------:R-:W-:Y:S01]  /*3540*/  @!P1 MOV R23, 0xffffffc0 ;  /* 0xffffffc000179802 */ /* 0x000fe20000000f00 */
[----:B------:R-:W-:Y:S01]  /*3550*/  @!P1 FFMA R3, R3, 1.84467440737095516160e+19, RZ ;  /* 0x5f80000003039823 */ /* 0x000fe200000000ff */
[----:B------:R-:W-:-:S03]  /*3560*/  @!P2 FFMA R22, R0, 1.84467440737095516160e+19, RZ ;  /* 0x5f8000000016a823 */ /* 0x000fc600000000ff */
[----:B------:R-:W-:-:S07]  /*3570*/  @!P2 VIADD R23, R23, 0x40 ;  /* 0x000000401717a836 */ /* 0x000fce0000000000 */
.L_x_43:
[----:B------:R-:W-:Y:S01]  /*3580*/  LEA R27, R13, 0xc0800000, 0x17 ;  /* 0xc08000000d1b7811 */ /* 0x000fe200078eb8ff */
[----:B------:R-:W-:Y:S01]  /*3590*/  VIADD R20, R19, 0xffffff81 ;  /* 0xffffff8113147836 */ /* 0x000fe20000000000 */
[----:B------:R-:W-:Y:S02]  /*35a0*/  BSSY.RECONVERGENT B2, `(.L_x_48) ;  /* 0x0000035000027945 */ /* 0x000fe40003800200 */
[----:B------:R-:W-:Y:S01]  /*35b0*/  IADD3 R27, PT, PT, -R27, R22, RZ ;  /* 0x000000161b1b7210 */ /* 0x000fe20007ffe1ff */
[C---:B------:R-:W-:Y:S01]  /*35c0*/  IMAD R19, R20.reuse, -0x800000, R3 ;  /* 0xff80000014137824 */ /* 0x040fe200078e0203 */
[----:B------:R-:W-:Y:S02]  /*35d0*/  IADD3 R20, PT, PT, R20, 0x7f, -R13 ;  /* 0x0000007f14147810 */ /* 0x000fe40007ffe80d */
[----:B------:R-:W0:Y:S01]  /*35e0*/  MUFU.RCP R21, R27 ;  /* 0x0000001b00157308 */ /* 0x000e220000001000 */
[----:B------:R-:W-:Y:S01]  /*35f0*/  FADD.FTZ R0, -R27, -RZ ;  /* 0x800000ff1b007221 */ /* 0x000fe20000010100 */
[----:B------:R-:W-:-:S03]  /*3600*/  IADD3 R23, PT, PT, R20, R23, RZ ;  /* 0x0000001714177210 */ /* 0x000fc60007ffe0ff */
[----:B0-----:R-:W-:-:S04]  /*3610*/  FFMA R22, R21, R0, 1 ;  /* 0x3f80000015167423 */ /* 0x001fc80000000000 */
[----:B------:R-:W-:-:S04]  /*3620*/  FFMA R3, R21, R22, R21 ;  /* 0x0000001615037223 */ /* 0x000fc80000000015 */
[----:B------:R-:W-:-:S04]  /*3630*/  FFMA R28, R19, R3, RZ ;  /* 0x00000003131c7223 */ /* 0x000fc800000000ff */
[----:B------:R-:W-:-:S04]  /*3640*/  FFMA R22, R0, R28, R19 ;  /* 0x0000001c00167223 */ /* 0x000fc80000000013 */
[----:B------:R-:W-:-:S04]  /*3650*/  FFMA R22, R3, R22, R28 ;  /* 0x0000001603167223 */ /* 0x000fc8000000001c */
[----:B------:R-:W-:-:S04]  /*3660*/  FFMA R19, R0, R22, R19 ;  /* 0x0000001600137223 */ /* 0x000fc80000000013 */
[----:B------:R-:W-:-:S05]  /*3670*/  FFMA R0, R3, R19, R22 ;  /* 0x0000001303007223 */ /* 0x000fca0000000016 */
[----:B------:R-:W-:-:S04]  /*3680*/  SHF.R.U32.HI R13, RZ, 0x17, R0 ;  /* 0x00000017ff0d7819 */ /* 0x000fc80000011600 */
[----:B------:R-:W-:-:S05]  /*3690*/  LOP3.LUT R20, R13, 0xff, RZ, 0xc0, !PT ;  /* 0x000000ff0d147812 */ /* 0x000fca00078ec0ff */
[----:B------:R-:W-:-:S05]  /*36a0*/  IMAD.IADD R13, R20, 0x1, R23 ;  /* 0x00000001140d7824 */ /* 0x000fca00078e0217 */
[----:B------:R-:W-:-:S04]  /*36b0*/  IADD3 R20, PT, PT, R13, -0x1, RZ ;  /* 0xffffffff0d147810 */ /* 0x000fc80007ffe0ff */
[----:B------:R-:W-:-:S13]  /*36c0*/  ISETP.GE.U32.AND P1, PT, R20, 0xfe, PT ;  /* 0x000000fe1400780c */ /* 0x000fda0003f26070 */
[----:B------:R-:W-:Y:S05]  /*36d0*/  @!P1 BRA `(.L_x_49) ;  /* 0x0000000000809947 */ /* 0x000fea0003800000 */
[----:B------:R-:W-:-:S13]  /*36e0*/  ISETP.GT.AND P1, PT, R13, 0xfe, PT ;  /* 0x000000fe0d00780c */ /* 0x000fda0003f24270 */
[----:B------:R-:W-:Y:S05]  /*36f0*/  @P1 BRA `(.L_x_50) ;  /* 0x00000000006c1947 */ /* 0x000fea0003800000 */
[----:B------:R-:W-:-:S13]  /*3700*/  ISETP.GE.AND P1, PT, R13, 0x1, PT ;  /* 0x000000010d00780c */ /* 0x000fda0003f26270 */
[----:B------:R-:W-:Y:S05]  /*3710*/  @P1 BRA `(.L_x_51) ;  /* 0x0000000000741947 */ /* 0x000fea0003800000 */
[----:B------:R-:W-:Y:S02]  /*3720*/  ISETP.GE.AND P1, PT, R13, -0x18, PT ;  /* 0xffffffe80d00780c */ /* 0x000fe40003f26270 */
[----:B------:R-:W-:-:S11]  /*3730*/  LOP3.LUT R0, R0, 0x80000000, RZ, 0xc0, !PT ;  /* 0x8000000000007812 */ /* 0x000fd600078ec0ff */
[----:B------:R-:W-:Y:S05]  /*3740*/  @!P1 BRA `(.L_x_51) ;  /* 0x0000000000689947 */ /* 0x000fea0003800000 */
[CCC-:B------:R-:W-:Y:S01]  /*3750*/  FFMA.RZ R20, R3.reuse, R19.reuse, R22.reuse ;  /* 0x0000001303147223 */ /* 0x1c0fe2000000c016 */
[CCC-:B------:R-:W-:Y:S01]  /*3760*/  FFMA.RP R21, R3.reuse, R19.reuse, R22.reuse ;  /* 0x0000001303157223 */ /* 0x1c0fe20000008016 */
[----:B------:R-:W-:Y:S01]  /*3770*/  FFMA.RM R22, R3, R19, R22 ;  /* 0x0000001303167223 */ /* 0x000fe20000004016 */
[C---:B------:R-:W-:Y:S01]  /*3780*/  VIADD R3, R13.reuse, 0x20 ;  /* 0x000000200d037836 */ /* 0x040fe20000000000 */
[C---:B------:R-:W-:Y:S02]  /*3790*/  ISETP.NE.AND P3, PT, R13.reuse, RZ, PT ;  /* 0x000000ff0d00720c */ /* 0x040fe40003f65270 */
[----:B------:R-:W-:Y:S02]  /*37a0*/  LOP3.LUT R20, R20, 0x7fffff, RZ, 0xc0, !PT ;  /* 0x007fffff14147812 */ /* 0x000fe400078ec0ff */
[----:B------:R-:W-:Y:S02]  /*37b0*/  ISETP.NE.AND P2, PT, R13, RZ, PT ;  /* 0x000000ff0d00720c */ /* 0x000fe40003f45270 */
[----:B------:R-:W-:-:S02]  /*37c0*/  LOP3.LUT R20, R20, 0x800000, RZ, 0xfc, !PT ;  /* 0x0080000014147812 */ /* 0x000fc400078efcff */
[----:B------:R-:W-:Y:S02]  /*37d0*/  IADD3 R13, PT, PT, -R13, RZ, RZ ;  /* 0x000000ff0d0d7210 */ /* 0x000fe40007ffe1ff */
[----:B------:R-:W-:Y:S02]  /*37e0*/  SHF.L.U32 R3, R20, R3, RZ ;  /* 0x0000000314037219 */ /* 0x000fe400000006ff */
[----:B------:R-:W-:Y:S02]  /*37f0*/  FSETP.NEU.FTZ.AND P1, PT, R21, R22, PT ;  /* 0x000000161500720b */ /* 0x000fe40003f3d000 */
[----:B------:R-:W-:Y:S02]  /*3800*/  SEL R13, R13, RZ, P3 ;  /* 0x000000ff0d0d7207 */ /* 0x000fe40001800000 */
[----:B------:R-:W-:Y:S02]  /*3810*/  ISETP.NE.AND P2, PT, R3, RZ, P2 ;  /* 0x000000ff0300720c */ /* 0x000fe40001745270 */
[----:B------:R-:W-:-:S02]  /*3820*/  SHF.R.U32.HI R20, RZ, R13, R20 ;  /* 0x0000000dff147219 */ /* 0x000fc40000011614 */
[----:B------:R-:W-:Y:S02]  /*3830*/  PLOP3.LUT P1, PT, P1, P2, PT, 0xf8, 0x8f ;  /* 0x00000000008f781c */ /* 0x000fe40000f25f70 */
[----:B------:R-:W-:Y:S02]  /*3840*/  SHF.R.U32.HI R13, RZ, 0x1, R20 ;  /* 0x00000001ff0d7819 */ /* 0x000fe40000011614 */
[----:B------:R-:W-:-:S04]  /*3850*/  SEL R22, RZ, 0x1, !P1 ;  /* 0x00000001ff167807 */ /* 0x000fc80004800000 */
[----:B------:R-:W-:-:S04]  /*3860*/  LOP3.LUT R3, R22, 0x1, R13, 0xf8, !PT ;  /* 0x0000000116037812 */ /* 0x000fc800078ef80d */
[----:B------:R-:W-:-:S05]  /*3870*/  LOP3.LUT R20, R3, R20, RZ, 0xc0, !PT ;  /* 0x0000001403147212 */ /* 0x000fca00078ec0ff */
[----:B------:R-:W-:-:S05]  /*3880*/  IMAD.IADD R13, R13, 0x1, R20 ;  /* 0x000000010d0d7824 */ /* 0x000fca00078e0214 */
[----:B------:R-:W-:Y:S01]  /*3890*/  LOP3.LUT R0, R13, R0, RZ, 0xfc, !PT ;  /* 0x000000000d007212 */ /* 0x000fe200078efcff */
[----:B------:R-:W-:Y:S06]  /*38a0*/  BRA `(.L_x_51) ;  /* 0x0000000000107947 */ /* 0x000fec0003800000 */
.L_x_50:
[----:B------:R-:W-:-:S04]  /*38b0*/  LOP3.LUT R0, R0, 0x80000000, RZ, 0xc0, !PT ;  /* 0x8000000000007812 */ /* 0x000fc800078ec0ff */
[----:B------:R-:W-:Y:S01]  /*38c0*/  LOP3.LUT R0, R0, 0x7f800000, RZ, 0xfc, !PT ;  /* 0x7f80000000007812 */ /* 0x000fe200078efcff */
[----:B------:R-:W-:Y:S06]  /*38d0*/  BRA `(.L_x_51) ;  /* 0x0000000000047947 */ /* 0x000fec0003800000 */
.L_x_49:
[----:B------:R-:W-:-:S07]  /*38e0*/  LEA R0, R23, R0, 0x17 ;  /* 0x0000000017007211 */ /* 0x000fce00078eb8ff */
.L_x_51:
[----:B------:R-:W-:Y:S05]  /*38f0*/  BSYNC.RECONVERGENT B2 ;  /* 0x0000000000027941 */ /* 0x000fea0003800200 */
.L_x_48:
[----:B------:R-:W-:Y:S05]  /*3900*/  BRA `(.L_x_52) ;  /* 0x0000000000207947 */ /* 0x000fea0003800000 */
.L_x_47:
[----:B------:R-:W-:-:S04]  /*3910*/  LOP3.LUT R3, R22, 0x80000000, R3, 0x48, !PT ;  /* 0x8000000016037812 */ /* 0x000fc800078e4803 */
[----:B------:R-:W-:Y:S01]  /*3920*/  LOP3.LUT R0, R3, 0x7f800000, RZ, 0xfc, !PT ;  /* 0x7f80000003007812 */ /* 0x000fe200078efcff */
[----:B------:R-:W-:Y:S06]  /*3930*/  BRA `(.L_x_52) ;  /* 0x0000000000147947 */ /* 0x000fec0003800000 */
.L_x_46:
[----:B------:R-:W-:Y:S01]  /*3940*/  LOP3.LUT R0, R22, 0x80000000, R3, 0x48, !PT ;  /* 0x8000000016007812 */ /* 0x000fe200078e4803 */
[----:B------:R-:W-:Y:S06]  /*3950*/  BRA `(.L_x_52) ;  /* 0x00000000000c7947 */ /* 0x000fec0003800000 */
.L_x_45:
[----:B------:R-:W0:Y:S01]  /*3960*/  MUFU.RSQ R0, -QNAN ;  /* 0xffc0000000007908 */ /* 0x000e220000001400 */
[----:B------:R-:W-:Y:S05]  /*3970*/  BRA `(.L_x_52) ;  /* 0x0000000000047947 */ /* 0x000fea0003800000 */
.L_x_44:
[----:B------:R-:W-:-:S07]  /*3980*/  FADD.FTZ R0, R3, R0 ;  /* 0x0000000003007221 */ /* 0x000fce0000010000 */
.L_x_52:
[----:B------:R-:W-:Y:S05]  /*3990*/  BSYNC.RECONVERGENT B1 ;  /* 0x0000000000017941 */ /* 0x000fea0003800200 */
.L_x_42:
[----:B------:R-:W-:-:S04]  /*39a0*/  HFMA2 R19, -RZ, RZ, 0, 0 ;  /* 0x00000000ff137431 */ /* 0x000fc800000001ff */
[----:B0-----:R-:W-:Y:S05]  /*39b0*/  RET.REL.NODEC R18 `(bnb_int8_gemm_f32_bias) ;  /* 0xffffffc412907950 */ /* 0x001fea0003c3ffff */
.L_x_53:
[----:B------:R-:W-:-:S00]  /*39c0*/  BRA `(.L_x_53) ;  /* 0xfffffffc00fc7947 */ /* 0x000fc0000383ffff */
[----:B------:R-:W-:-:S00]  /*39d0*/  NOP ;  /* 0x0000000000007918 */ /* 0x000fc00000000000 */
        /* <DEDUP_REMOVED lines=10> */
.L_x_182:


//--------------------- .text.bnb_int8_gemm_f32_tiled --------------------------
	.section	.text.bnb_int8_gemm_f32_tiled,"ax",@progbits
	.align	128
        .global         bnb_int8_gemm_f32_tiled
        .type           bnb_int8_gemm_f32_tiled,@function
        .size           bnb_int8_gemm_f32_tiled,(.L_x_183 - bnb_int8_gemm_f32_tiled)
        .other          bnb_int8_gemm_f32_tiled,@"STO_CUDA_ENTRY STV_DEFAULT"
bnb_int8_gemm_f32_tiled:
.text.bnb_int8_gemm_f32_tiled:
        /* <DEDUP_REMOVED lines=22> */
.L_x_94:
        /* <DEDUP_REMOVED lines=16> */
.L_x_57:
        /* <DEDUP_REMOVED lines=14> */
.L_x_56:
[----:B------:R-:W-:Y:S05]  /*0340*/  BSYNC.RECONVERGENT B0 ;  /* 0x0000000000007941 */ /* 0x000fea0003800200 */
.L_x_55:
        /* <DEDUP_REMOVED lines=13> */
.L_x_77:
        /* <DEDUP_REMOVED lines=39> */
[----:B-----5:R-:W-:Y:S05]  /*0690*/  CALL.REL.NOINC `($__internal_1_$__cuda_sm3x_div_rn_noftz_f32_slowpath) ;  /* 0x0000002c00007944 */ /* 0x020fea0003c00000 */
[----:B------:R-:W-:-:S07]  /*06a0*/  MOV R13, R0 ;  /* 0x00000000000d7202 */ /* 0x000fce0000000f00 */
.L_x_62:
[----:B------:R-:W-:Y:S05]  /*06b0*/  BSYNC.RECONVERGENT B3 ;  /* 0x0000000000037941 */ /* 0x000fea0003800200 */
.L_x_61:
        /* <DEDUP_REMOVED lines=44> */
[----:B------:R-:W-:Y:S05]  /*0980*/  CALL.REL.NOINC `($__internal_1_$__cuda_sm3x_div_rn_noftz_f32_slowpath) ;  /* 0x0000002800447944 */ /* 0x000fea0003c00000 */
[----:B------:R-:W-:-:S07]  /*0990*/  MOV R3, R0 ;  /* 0x0000000000037202 */ /* 0x000fce0000000f00 */
.L_x_64:
[----:B------:R-:W-:Y:S05]  /*09a0*/  BSYNC.RECONVERGENT B3 ;  /* 0x0000000000037941 */ /* 0x000fea0003800200 */
.L_x_63:
        /* <DEDUP_REMOVED lines=43> */
[----:B-----5:R-:W-:Y:S05]  /*0c60*/  CALL.REL.NOINC `($__internal_1_$__cuda_sm3x_div_rn_noftz_f32_slowpath) ;  /* 0x00000024008c7944 */ /* 0x020fea0003c00000 */
[----:B------:R-:W-:-:S07]  /*0c70*/  IMAD.MOV.U32 R3, RZ, RZ, R0 ;  /* 0x000000ffff037224 */ /* 0x000fce00078e0000 */
.L_x_66:
[----:B------:R-:W-:Y:S05]  /*0c80*/  BSYNC.RECONVERGENT B3 ;  /* 0x0000000000037941 */ /* 0x000fea0003800200 */
.L_x_65:
        /* <DEDUP_REMOVED lines=45> */
.L_x_68:
[----:B------:R-:W-:Y:S05]  /*0f60*/  BSYNC.RECONVERGENT B3 ;  /* 0x0000000000037941 */ /* 0x000fea0003800200 */
.L_x_67:
        /* <DEDUP_REMOVED lines=45> */
.L_x_70:
[----:B------:R-:W-:Y:S05]  /*1240*/  BSYNC.RECONVERGENT B3 ;  /* 0x0000000000037941 */ /* 0x000fea0003800200 */
.L_x_69:
        /* <DEDUP_REMOVED lines=45> */
.L_x_72:
[----:B------:R-:W-:Y:S05]  /*1520*/  BSYNC.RECONVERGENT B3 ;  /* 0x0000000000037941 */ /* 0x000fea0003800200 */
.L_x_71:
        /* <DEDUP_REMOVED lines=45> */
.L_x_74:
[----:B------:R-:W-:Y:S05]  /*1800*/  BSYNC.RECONVERGENT B3 ;  /* 0x0000000000037941 */ /* 0x000fea0003800200 */
.L_x_73:
        /* <DEDUP_REMOVED lines=44> */
.L_x_76:
[----:B------:R-:W-:Y:S05]  /*1ad0*/  BSYNC.RECONVERGENT B3 ;  /* 0x0000000000037941 */ /* 0x000fea0003800200 */
.L_x_75:
        /* <DEDUP_REMOVED lines=9> */
.L_x_60:
        /* <DEDUP_REMOVED lines=47> */
[----:B-1---5:R-:W-:Y:S05]  /*1e60*/  CALL.REL.NOINC `($__internal_1_$__cuda_sm3x_div_rn_noftz_f32_slowpath) ;  /* 0x00000014000c7944 */ /* 0x022fea0003c00000 */
[----:B------:R-:W-:-:S07]  /*1e70*/  IMAD.MOV.U32 R13, RZ, RZ, R0 ;  /* 0x000000ffff0d7224 */ /* 0x000fce00078e0000 */
.L_x_80:
[----:B-1----:R-:W-:Y:S05]  /*1e80*/  BSYNC.RECONVERGENT B3 ;  /* 0x0000000000037941 */ /* 0x002fea0003800200 */
.L_x_79:
        /* <DEDUP_REMOVED lines=46> */
[----:B------:R-:W-:Y:S05]  /*2170*/  CALL.REL.NOINC `($__internal_1_$__cuda_sm3x_div_rn_noftz_f32_slowpath) ;  /* 0x0000001000487944 */ /* 0x000fea0003c00000 */
[----:B------:R-:W-:-:S07]  /*2180*/  IMAD.MOV.U32 R3, RZ, RZ, R0 ;  /* 0x000000ffff037224 */ /* 0x000fce00078e0000 */
.L_x_82:
[----:B------:R-:W-:Y:S05]  /*2190*/  BSYNC.RECONVERGENT B3 ;  /* 0x0000000000037941 */ /* 0x000fea0003800200 */
.L_x_81:
        /* <DEDUP_REMOVED lines=45> */
[----:B-----5:R-:W-:Y:S05]  /*2470*/  CALL.REL.NOINC `($__internal_1_$__cuda_sm3x_div_rn_noftz_f32_slowpath) ;  /* 0x0000000c00887944 */ /* 0x020fea0003c00000 */
[----:B------:R-:W-:-:S07]  /*2480*/  MOV R13, R0 ;  /* 0x00000000000d7202 */ /* 0x000fce0000000f00 */
.L_x_84:
[----:B------:R-:W-:Y:S05]  /*2490*/  BSYNC.RECONVERGENT B3 ;  /* 0x0000000000037941 */ /* 0x000fea0003800200 */
.L_x_83:
        /* <DEDUP_REMOVED lines=44> */
[----:B------:R-:W-:Y:S05]  /*2760*/  CALL.REL.NOINC `($__internal_1_$__cuda_sm3x_div_rn_noftz_f32_slowpath) ;  /* 0x0000000800cc7944 */ /* 0x000fea0003c00000 */
.L_x_86:
[----:B------:R-:W-:Y:S05]  /*2770*/  BSYNC.RECONVERGENT B3 ;  /* 0x0000000000037941 */ /* 0x000fea0003800200 */
.L_x_85:
[----:B------:R-:W0:Y:S01]  /*2780*/  LDS R4, [R4+0xc] ;  /* 0x00000c0004047984 */ /* 0x000e220000000800 */
[----:B------:R-:W1:Y:S01]  /*2790*/  I2F.S8 R3, R16 ;  /* 0x0000001000037306 */ /* 0x000e620000001400 */
[----:B------:R-:W-:Y:S01]  /*27a0*/  IADD3 R7, PT, PT, R7, 0x4, RZ ;  /* 0x0000000407077810 */ /* 0x000fe20007ffe0ff */
[----:B-1----:R-:W-:-:S04]  /*27b0*/  FMUL R3, R3, R0 ;  /* 0x0000000003037220 */ /* 0x002fc80000400000 */
[----:B0-----:R-:W-:-:S07]  /*27c0*/  FFMA R26, R3, R4, R26 ;  /* 0x00000004031a7223 */ /* 0x001fce000000001a */
.L_x_78:
        /* <DEDUP_REMOVED lines=48> */
[----:B------:R-:W-:-:S07]  /*2ad0*/  MOV R13, R0 ;  /* 0x00000000000d7202 */ /* 0x000fce0000000f00 */
.L_x_89:
[----:B-1----:R-:W-:Y:S05]  /*2ae0*/  BSYNC.RECONVERGENT B3 ;  /* 0x0000000000037941 */ /* 0x002fea0003800200 */
.L_x_88:
        /* <DEDUP_REMOVED lines=46> */
[----:B------:R-:W-:Y:S05]  /*2dd0*/  CALL.REL.NOINC `($__internal_1_$__cuda_sm3x_div_rn_noftz_f32_slowpath) ;  /* 0x0000000400307944 */ /* 0x000fea0003c00000 */
.L_x_91:
[----:B------:R-:W-:Y:S05]  /*2de0*/  BSYNC.RECONVERGENT B3 ;  /* 0x0000000000037941 */ /* 0x000fea0003800200 */
.L_x_90:
[----:B------:R-:W0:Y:S01]  /*2df0*/  LDS R2, [R2+0x4] ;  /* 0x0000040002027984 */ /* 0x000e220000000800 */
[----:B------:R-:W1:Y:S01]  /*2e00*/  I2F.S8 R3, R4 ;  /* 0x0000000400037306 */ /* 0x000e620000001400 */
[----:B------:R-:W-:Y:S01]  /*2e10*/  IADD3 R7, PT, PT, R7, 0x2, RZ ;  /* 0x0000000207077810 */ /* 0x000fe20007ffe0ff */
[----:B-1----:R-:W-:-:S04]  /*2e20*/  FMUL R3, R3, R0 ;  /* 0x0000000003037220 */ /* 0x002fc80000400000 */
[----:B0-----:R-:W-:-:S07]  /*2e30*/  FFMA R26, R3, R2, R26 ;  /* 0x00000002031a7223 */ /* 0x001fce000000001a */
.L_x_87:
        /* <DEDUP_REMOVED lines=47> */
[----:B-1---5:R-:W-:Y:S05]  /*3130*/  CALL.REL.NOINC `($__internal_1_$__cuda_sm3x_div_rn_noftz_f32_slowpath) ;  /* 0x0000000000587944 */ /* 0x022fea0003c00000 */
.L_x_93:
[----:B-1----:R-:W-:Y:S05]  /*3140*/  BSYNC.RECONVERGENT B3 ;  /* 0x0000000000037941 */ /* 0x002fea0003800200 */
.L_x_92:
[----:B------:R-:W-:Y:S01]  /*3150*/  IMAD R7, R7, 0x4, R10 ;  /* 0x0000000407077824 */ /* 0x000fe200078e020a */
[----:B-----5:R-:W0:Y:S05]  /*3160*/  I2F.S8 R3, R2 ;  /* 0x0000000200037306 */ /* 0x020e2a0000001400 */
[----:B------:R-:W1:Y:S01]  /*3170*/  LDS R7, [R7] ;  /* 0x0000000007077984 */ /* 0x000e620000000800 */
[----:B0-----:R-:W-:-:S04]  /*3180*/  FMUL R3, R3, R0 ;  /* 0x0000000003037220 */ /* 0x001fc80000400000 */
[----:B-1----:R-:W-:-:S07]  /*3190*/  FFMA R26, R3, R7, R26 ;  /* 0x00000007031a7223 */ /* 0x002fce000000001a */
.L_x_59:
[----:B-1----:R-:W-:Y:S05]  /*31a0*/  BSYNC.RECONVERGENT B0 ;  /* 0x0000000000007941 */ /* 0x002fea0003800200 */
.L_x_58:
[----:B------:R-:W1:Y:S01]  /*31b0*/  LDCU UR5, c[0x0][0x3a8] ;  /* 0x00007500ff0577ac */ /* 0x000e620008000800 */
[----:B------:R-:W-:Y:S02]  /*31c0*/  UIADD3 UR4, UPT, UPT, UR4, 0x20, URZ ;  /* 0x0000002004047890 */ /* 0x000fe4000fffe0ff */
[----:B------:R-:W-:Y:S02]  /*31d0*/  UIADD3 UR6, UPT, UPT, UR6, -0x20, URZ ;  /* 0xffffffe006067890 */ /* 0x000fe4000fffe0ff */
[----:B-1----:R-:W-:Y:S01]  /*31e0*/  UISETP.GE.AND UP0, UPT, UR4, UR5, UPT ;  /* 0x000000050400728c */ /* 0x002fe2000bf06270 */
[----:B------:R-:W-:Y:S08]  /*31f0*/  BAR.SYNC.DEFER_BLOCKING 0x0 ;  /* 0x0000000000007b1d */ /* 0x000ff00000010000 */
[----:B------:R-:W-:Y:S05]  /*3200*/  BRA.U !UP0, `(.L_x_94) ;  /* 0xffffffcd08d47547 */ /* 0x000fea000b83ffff */
.L_x_54:
[----:B------:R-:W1:Y:S02]  /*3210*/  LDCU.64 UR10, c[0x0][0x3a0] ;  /* 0x00007400ff0a77ac */ /* 0x000e640008000a00 */
[----:B-1----:R-:W-:-:S04]  /*3220*/  ISETP.GE.AND P0, PT, R9, UR11, PT ;  /* 0x0000000b09007c0c */ /* 0x002fc8000bf06270 */
[----:B------:R-:W-:-:S13]  /*3230*/  ISETP.GE.OR P0, PT, R12, UR10, P0 ;  /* 0x0000000a0c007c0c */ /* 0x000fda0008706670 */
[----:B------:R-:W-:Y:S05]  /*3240*/  @P0 EXIT ;  /* 0x000000000000094d */ /* 0x000fea0003800000 */
[----:B0-----:R-:W0:Y:S01]  /*3250*/  LDC.64 R2, c[0x0][0x380] ;  /* 0x0000e000ff027b82 */ /* 0x001e220000000a00 */
[----:B------:R-:W-:-:S04]  /*3260*/  IMAD R9, R12, UR11, R9 ;  /* 0x0000000b0c097c24 */ /* 0x000fc8000f8e0209 */
[----:B0-----:R-:W-:-:S05]  /*3270*/  IMAD.WIDE.U32 R2, R9, 0x4, R2 ;  /* 0x0000000409027825 */ /* 0x001fca00078e0002 */
[----:B------:R-:W-:Y:S01]  /*3280*/  STG.E desc[UR8][R2.64], R26 ;  /* 0x0000001a02007986 */ /* 0x000fe2000c101908 */
[----:B------:R-:W-:Y:S05]  /*3290*/  EXIT ;  /* 0x000000000000794d */ /* 0x000fea0003800000 */
        .weak           $__internal_1_$__cuda_sm3x_div_rn_noftz_f32_slowpath
        .type           $__internal_1_$__cuda_sm3x_div_rn_noftz_f32_slowpath,@function
        .size           $__internal_1_$__cuda_sm3x_div_rn_noftz_f32_slowpath,(.L_x_183 - $__internal_1_$__cuda_sm3x_div_rn_noftz_f32_slowpath)
$__internal_1_$__cuda_sm3x_div_rn_noftz_f32_slowpath:
        /* <DEDUP_REMOVED lines=36> */
.L_x_96:
        /* <DEDUP_REMOVED lines=51> */
.L_x_103:
[----:B------:R-:W-:-:S04]  /*3810*/  LOP3.LUT R0, R0, 0x80000000, RZ, 0xc0, !PT ;  /* 0x8000000000007812 */ /* 0x000fc800078ec0ff */
[----:B------:R-:W-:Y:S01]  /*3820*/  LOP3.LUT R0, R0, 0x7f800000, RZ, 0xfc, !PT ;  /* 0x7f80000000007812 */ /* 0x000fe200078efcff */
[----:B------:R-:W-:Y:S06]  /*3830*/  BRA `(.L_x_104) ;  /* 0x0000000000047947 */ /* 0x000fec0003800000 */
.L_x_102:
[----:B------:R-:W-:-:S07]  /*3840*/  LEA R0, R23, R0, 0x17 ;  /* 0x0000000017007211 */ /* 0x000fce00078eb8ff */
.L_x_104:
[----:B------:R-:W-:Y:S05]  /*3850*/  BSYNC.RECONVERGENT B2 ;  /* 0x0000000000027941 */ /* 0x000fea0003800200 */
.L_x_101:
[----:B------:R-:W-:Y:S05]  /*3860*/  BRA `(.L_x_105) ;  /* 0x0000000000207947 */ /* 0x000fea0003800000 */
.L_x_100:
[----:B------:R-:W-:-:S04]  /*3870*/  LOP3.LUT R3, R22, 0x80000000, R3, 0x48, !PT ;  /* 0x8000000016037812 */ /* 0x000fc800078e4803 */
[----:B------:R-:W-:Y:S01]  /*3880*/  LOP3.LUT R0, R3, 0x7f800000, RZ, 0xfc, !PT ;  /* 0x7f80000003007812 */ /* 0x000fe200078efcff */
[----:B------:R-:W-:Y:S06]  /*3890*/  BRA `(.L_x_105) ;  /* 0x0000000000147947 */ /* 0x000fec0003800000 */
.L_x_99:
[----:B------:R-:W-:Y:S01]  /*38a0*/  LOP3.LUT R0, R22, 0x80000000, R3, 0x48, !PT ;  /* 0x8000000016007812 */ /* 0x000fe200078e4803 */
[----:B------:R-:W-:Y:S06]  /*38b0*/  BRA `(.L_x_105) ;  /* 0x00000000000c7947 */ /* 0x000fec0003800000 */
.L_x_98:
[----:B------:R-:W0:Y:S01]  /*38c0*/  MUFU.RSQ R0, -QNAN ;  /* 0xffc0000000007908 */ /* 0x000e220000001400 */
[----:B------:R-:W-:Y:S05]  /*38d0*/  BRA `(.L_x_105) ;  /* 0x0000000000047947 */ /* 0x000fea0003800000 */
.L_x_97:
[----:B------:R-:W-:-:S07]  /*38e0*/  FADD.FTZ R0, R3, R0 ;  /* 0x0000000003007221 */ /* 0x000fce0000010000 */
.L_x_105:
[----:B------:R-:W-:Y:S05]  /*38f0*/  BSYNC.RECONVERGENT B1 ;  /* 0x0000000000017941 */ /* 0x000fea0003800200 */
.L_x_95:
[----:B------:R-:W-:-:S04]  /*3900*/  IMAD.MOV.U32 R19, RZ, RZ, 0x0 ;  /* 0x00000000ff137424 */ /* 0x000fc800078e00ff */
[----:B0-----:R-:W-:Y:S05]  /*3910*/  RET.REL.NODEC R18 `(bnb_int8_gemm_f32_tiled) ;  /* 0xffffffc412b87950 */ /* 0x001fea0003c3ffff */
.L_x_106:
        /* <DEDUP_REMOVED lines=14> */
.L_x_183:


//--------------------- .text.bnb_int8_gemm_f32_naive --------------------------
	.section	.text.bnb_int8_gemm_f32_naive,"ax",@progbits
	.align	128
        .global         bnb_int8_gemm_f32_naive
        .type           bnb_int8_gemm_f32_naive,@function
        .size           bnb_int8_gemm_f32_naive,(.L_x_184 - bnb_int8_gemm_f32_naive)
        .other          bnb_int8_gemm_f32_naive,@"STO_CUDA_ENTRY STV_DEFAULT"
bnb_int8_gemm_f32_naive:
.text.bnb_int8_gemm_f32_naive:
[----:B------:R-:W-:Y:S01]  /*0000*/  LDC R1, c[0x0][0x37c] ;  /* 0x0000df00ff017b82 */ /* 0x000fe20000000800 */
[----:B------:R-:W0:Y:S07]  /*0010*/  S2R R2, SR_TID.X ;  /* 0x0000000000027919 */ /* 0x000e2e0000002100 */
[----:B------:R-:W1:Y:S01]  /*0020*/  LDC R9, c[0x0][0x364] ;  /* 0x0000d900ff097b82 */ /* 0x000e620000000800 */
[----:B------:R-:W2:Y:S01]  /*0030*/  LDCU.64 UR6, c[0x0][0x3a0] ;  /* 0x00007400ff0677ac */ /* 0x000ea20008000a00 */
[----:B------:R-:W1:Y:S06]  /*0040*/  S2R R0, SR_TID.Y ;  /* 0x0000000000007919 */ /* 0x000e6c0000002200 */
[----:B------:R-:W0:Y:S08]  /*0050*/  S2UR UR5, SR_CTAID.X ;  /* 0x00000000000579c3 */ /* 0x000e300000002500 */
[----:B------:R-:W0:Y:S08]  /*0060*/  LDC R11, c[0x0][0x360] ;  /* 0x0000d800ff0b7b82 */ /* 0x000e300000000800 */
[----:B------:R-:W1:Y:S01]  /*0070*/  S2UR UR4, SR_CTAID.Y ;  /* 0x00000000000479c3 */ /* 0x000e620000002600 */
[----:B0-----:R-:W-:-:S05]  /*0080*/  IMAD R11, R11, UR5, R2 ;  /* 0x000000050b0b7c24 */ /* 0x001fca000f8e0202 */
[----:B--2---:R-:W-:Y:S01]  /*0090*/  ISETP.GE.AND P0, PT, R11, UR7, PT ;  /* 0x000000070b007c0c */ /* 0x004fe2000bf06270 */
[----:B-1----:R-:W-:-:S05]  /*00a0*/  IMAD R9, R9, UR4, R0 ;  /* 0x0000000409097c24 */ /* 0x002fca000f8e0200 */
[----:B------:R-:W-:-:S13]  /*00b0*/  ISETP.GE.OR P0, PT, R9, UR6, P0 ;  /* 0x0000000609007c0c */ /* 0x000fda0008706670 */
[----:B------:R-:W-:Y:S05]  /*00c0*/  @P0 EXIT ;  /* 0x000000000000094d */ /* 0x000fea0003800000 */
[----:B------:R-:W0:Y:S01]  /*00d0*/  LDCU UR5, c[0x0][0x3a8] ;  /* 0x00007500ff0577ac */ /* 0x000e220008000800 */
[----:B------:R-:W-:Y:S01]  /*00e0*/  HFMA2 R24, -RZ, RZ, 0, 0 ;  /* 0x00000000ff187431 */ /* 0x000fe200000001ff */
[----:B------:R-:W1:Y:S01]  /*00f0*/  LDCU.64 UR8, c[0x0][0x358] ;  /* 0x00006b00ff0877ac */ /* 0x000e620008000a00 */
[----:B0-----:R-:W-:-:S09]  /*0100*/  UISETP.GE.AND UP0, UPT, UR5, 0x1, UPT ;  /* 0x000000010500788c */ /* 0x001fd2000bf06270 */
[----:B-1----:R-:W-:Y:S05]  /*0110*/  BRA.U !UP0, `(.L_x_107) ;  /* 0x0000002d08cc7547 */ /* 0x002fea000b800000 */
[----:B------:R-:W-:Y:S02]  /*0120*/  UISETP.GE.U32.AND UP0, UPT, UR5, 0x8, UPT ;  /* 0x000000080500788c */ /* 0x000fe4000bf06070 */
[----:B------:R-:W-:Y:S01]  /*0130*/  IMAD R8, R9, UR5, RZ ;  /* 0x0000000509087c24 */ /* 0x000fe2000f8e02ff */
[----:B------:R-:W-:Y:S01]  /*0140*/  MOV R7, 0x42fe0000 ;  /* 0x42fe000000077802 */ /* 0x000fe20000000f00 */
[----:B------:R-:W-:Y:S01]  /*0150*/  IMAD.MOV.U32 R24, RZ, RZ, RZ ;  /* 0x000000ffff187224 */ /* 0x000fe200078e00ff */
[----:B------:R-:W-:Y:S01]  /*0160*/  ULOP3.LUT UR6, UR5, 0x7, URZ, 0xc0, !UPT ;  /* 0x0000000705067892 */ /* 0x000fe2000f8ec0ff */
[----:B------:R-:W-:-:S03]  /*0170*/  UMOV UR4, URZ ;  /* 0x000000ff00047c82 */ /* 0x000fc60008000000 */
[----:B------:R-:W-:Y:S08]  /*0180*/  BRA.U !UP0, `(.L_x_108) ;  /* 0x0000001508d07547 */ /* 0x000ff0000b800000 */
[----:B------:R-:W0:Y:S01]  /*0190*/  LDC R5, c[0x0][0x3ac] ;  /* 0x0000eb00ff057b82 */ /* 0x000e220000000800 */
[----:B------:R-:W-:Y:S01]  /*01a0*/  IMAD.MOV.U32 R24, RZ, RZ, RZ ;  /* 0x000000ffff187224 */ /* 0x000fe200078e00ff */
[----:B------:R-:W-:Y:S01]  /*01b0*/  ULOP3.LUT UR4, UR5, 0x7ffffff8, URZ, 0xc0, !UPT ;  /* 0x7ffffff805047892 */ /* 0x000fe2000f8ec0ff */
[----:B------:R-:W1:Y:S05]  /*01c0*/  LDCU.64 UR10, c[0x0][0x390] ;  /* 0x00007200ff0a77ac */ /* 0x000e6a0008000a00 */
[----:B------:R-:W2:Y:S01]  /*01d0*/  LDC.64 R12, c[0x0][0x398] ;  /* 0x0000e600ff0c7b82 */ /* 0x000ea20000000a00 */
[----:B------:R-:W-:-:S07]  /*01e0*/  UMOV UR5, URZ ;  /* 0x000000ff00057c82 */ /* 0x000fce0008000000 */
[----:B------:R-:W3:Y:S08]  /*01f0*/  LDC.64 R28, c[0x0][0x388] ;  /* 0x0000e200ff1c7b82 */ /* 0x000ef00000000a00 */
[----:B-1----:R-:W4:Y:S02]  /*0200*/  LDC.64 R14, c[0x0][0x3a8] ;  /* 0x0000ea00ff0e7b82 */ /* 0x002f240000000a00 */
.L_x_125:
[----:B----4-:R-:W-:Y:S01]  /*0210*/  IABS R17, R15 ;  /* 0x0000000f00117213 */ /* 0x010fe20000000000 */
[----:B------:R-:W-:-:S03]  /*0220*/  IMAD R6, R11, R14, UR5 ;  /* 0x000000050b067e24 */ /* 0x000fc6000f8e020e */
[----:B------:R-:W1:Y:S08]  /*0230*/  I2F.RP R0, R17 ;  /* 0x0000001100007306 */ /* 0x000e700000209400 */
[----:B-1----:R-:W1:Y:S02]  /*0240*/  MUFU.RCP R0, R0 ;  /* 0x0000000000007308 */ /* 0x002e640000001000 */
[----:B-1----:R-:W-:-:S06]  /*0250*/  IADD3 R2, PT, PT, R0, 0xffffffe, RZ ;  /* 0x0ffffffe00027810 */ /* 0x002fcc0007ffe0ff */
[----:B------:R1:W4:Y:S02]  /*0260*/  F2I.FTZ.U32.TRUNC.NTZ R3, R2 ;  /* 0x0000000200037305 */ /* 0x000324000021f000 */
[----:B-1----:R-:W-:Y:S02]  /*0270*/  HFMA2 R2, -RZ, RZ, 0, 0 ;  /* 0x00000000ff027431 */ /* 0x002fe400000001ff */
[----:B----4-:R-:W-:-:S04]  /*0280*/  IMAD.MOV R4, RZ, RZ, -R3 ;  /* 0x000000ffff047224 */ /* 0x010fc800078e0a03 */
[----:B------:R-:W-:Y:S01]  /*0290*/  IMAD R19, R4, R17, RZ ;  /* 0x0000001104137224 */ /* 0x000fe200078e02ff */
[----:B------:R-:W-:-:S03]  /*02a0*/  IABS R4, R6 ;  /* 0x0000000600047213 */ /* 0x000fc60000000000 */
[----:B------:R-:W-:-:S06]  /*02b0*/  IMAD.HI.U32 R3, R3, R19, R2 ;  /* 0x0000001303037227 */ /* 0x000fcc00078e0002 */
        /* <DEDUP_REMOVED lines=8> */
[----:B------:R-:W-:-:S04]  /*0340*/  LOP3.LUT R0, R6, R15, RZ, 0x3c, !PT ;  /* 0x0000000f06007212 */ /* 0x000fc800078e3cff */
[----:B------:R-:W-:-:S07]  /*0350*/  ISETP.GE.AND P1, PT, R0, RZ, PT ;  /* 0x000000ff0000720c */ /* 0x000fce0003f26270 */
[----:B------:R-:W-:-:S06]  /*0360*/  @P0 IADD3 R3, PT, PT, R3, 0x1, RZ ;  /* 0x0000000103030810 */ /* 0x000fcc0007ffe0ff */
[----:B------:R-:W-:Y:S01]  /*0370*/  @!P1 IMAD.MOV R3, RZ, RZ, -R3 ;  /* 0x000000ffff039224 */ /* 0x000fe200078e0a03 */
[----:B------:R-:W-:-:S05]  /*0380*/  @!P2 LOP3.LUT R3, RZ, R15, RZ, 0x33, !PT ;  /* 0x0000000fff03a212 */ /* 0x000fca00078e33ff */
[----:B--2---:R-:W-:-:S06]  /*0390*/  IMAD.WIDE R2, R3, 0x4, R12 ;  /* 0x0000000403027825 */ /* 0x004fcc00078e020c */
[----:B------:R-:W2:Y:S01]  /*03a0*/  LDG.E.CONSTANT R3, desc[UR8][R2.64] ;  /* 0x0000000802037981 */ /* 0x000ea2000c1e9900 */
[----:B------:R-:W-:Y:S02]  /*03b0*/  IADD3 R19, PT, PT, R8, UR5, RZ ;  /* 0x0000000508137c10 */ /* 0x000fe4000fffe0ff */
[----:B------:R-:W-:-:S03]  /*03c0*/  IADD3 R16, P0, PT, R6, UR10, RZ ;  /* 0x0000000a06107c10 */ /* 0x000fc6000ff1e0ff */
[----:B---3--:R-:W-:Y:S01]  /*03d0*/  IMAD.WIDE.U32 R18, R19, 0x4, R28 ;  /* 0x0000000413127825 */ /* 0x008fe200078e001c */
[----:B------:R-:W-:-:S04]  /*03e0*/  LEA.HI.X.SX32 R17, R6, UR11, 0x1, P0 ;  /* 0x0000000b06117c11 */ /* 0x000fc800080f0eff */
[----:B------:R1:W5:Y:S04]  /*03f0*/  LDG.E.CONSTANT R27, desc[UR8][R18.64] ;  /* 0x00000008121b7981 */ /* 0x000368000c1e9900 */
[----:B------:R1:W5:Y:S01]  /*0400*/  LDG.E.U8.CONSTANT R4, desc[UR8][R16.64] ;  /* 0x0000000810047981 */ /* 0x000362000c1e9100 */
[----:B------:R-:W-:Y:S01]  /*0410*/  IMAD.MOV.U32 R10, RZ, RZ, 0x3c010204 ;  /* 0x3c010204ff0a7424 */ /* 0x000fe200078e00ff */
[----:B------:R-:W-:Y:S01]  /*0420*/  UIADD3 UR5, UPT, UPT, UR5, 0x8, URZ ;  /* 0x0000000805057890 */ /* 0x000fe2000fffe0ff */
[----:B------:R-:W-:Y:S02]  /*0430*/  BSSY.RECONVERGENT B2, `(.L_x_109) ;  /* 0x000000c000027945 */ /* 0x000fe40003800200 */
[----:B------:R-:W-:Y:S01]  /*0440*/  FFMA R0, R10, -R7, 1 ;  /* 0x3f8000000a007423 */ /* 0x000fe20000000807 */
[----:B------:R-:W-:-:S03]  /*0450*/  UISETP.NE.AND UP0, UPT, UR5, UR4, UPT ;  /* 0x000000040500728c */ /* 0x000fc6000bf05270 */
[----:B------:R-:W-:Y:S01]  /*0460*/  FFMA R0, R0, R10, 0.0078740157186985015869 ;  /* 0x3c01020400007423 */ /* 0x000fe2000000000a */
[----:B--2---:R-:W2:Y:S03]  /*0470*/  FCHK P0, R3, 127 ;  /* 0x42fe000003007902 */ /* 0x004ea60000000000 */
[----:B------:R-:W-:-:S04]  /*0480*/  FFMA R10, R3, R0, RZ ;  /* 0x00000000030a7223 */ /* 0x000fc800000000ff */
[----:B------:R-:W-:-:S04]  /*0490*/  FFMA R21, R10, -127, R3 ;  /* 0xc2fe00000a157823 */ /* 0x000fc80000000003 */
[----:B------:R-:W-:Y:S01]  /*04a0*/  FFMA R10, R0, R21, R10 ;  /* 0x00000015000a7223 */ /* 0x000fe2000000000a */
[----:B-12---:R-:W-:Y:S06]  /*04b0*/  @!P0 BRA `(.L_x_110) ;  /* 0x00000000000c8947 */ /* 0x006fec0003800000 */
[----:B------:R-:W-:-:S07]  /*04c0*/  MOV R10, 0x4e0 ;  /* 0x000004e0000a7802 */ /* 0x000fce0000000f00 */
[----:B0----5:R-:W-:Y:S05]  /*04d0*/  CALL.REL.NOINC `($__internal_2_$__cuda_sm3x_div_rn_noftz_f32_slowpath) ;  /* 0x0000002800f47944 */ /* 0x021fea0003c00000 */
[----:B------:R-:W-:-:S07]  /*04e0*/  MOV R10, R0 ;  /* 0x00000000000a7202 */ /* 0x000fce0000000f00 */
.L_x_110:
[----:B------:R-:W-:Y:S05]  /*04f0*/  BSYNC.RECONVERGENT B2 ;  /* 0x0000000000027941 */ /* 0x000fea0003800200 */
.L_x_109:
[----:B0-----:R-:W-:Y:S01]  /*0500*/  IABS R0, R5 ;  /* 0x0000000500007213 */ /* 0x001fe20000000000 */
[----:B------:R-:W-:Y:S01]  /*0510*/  IMAD.MOV.U32 R2, RZ, RZ, RZ ;  /* 0x000000ffff027224 */ /* 0x000fe200078e00ff */
[----:B------:R0:W5:Y:S02]  /*0520*/  LDG.E.CONSTANT R25, desc[UR8][R18.64+0x4] ;  /* 0x0000040812197981 */ /* 0x000164000c1e9900 */
[----:B------:R-:W1:Y:S08]  /*0530*/  I2F.RP R20, R0 ;  /* 0x0000000000147306 */ /* 0x000e700000209400 */
[----:B-1----:R-:W1:Y:S02]  /*0540*/  MUFU.RCP R20, R20 ;  /* 0x0000001400147308 */ /* 0x002e640000001000 */
[----:B-1----:R-:W-:-:S06]  /*0550*/  VIADD R22, R20, 0xffffffe ;  /* 0x0ffffffe14167836 */ /* 0x002fcc0000000000 */
[----:B------:R-:W1:Y:S02]  /*0560*/  F2I.FTZ.U32.TRUNC.NTZ R3, R22 ;  /* 0x0000001600037305 */ /* 0x000e64000021f000 */
[----:B-1----:R-:W-:-:S05]  /*0570*/  IADD3 R21, PT, PT, RZ, -R3, RZ ;  /* 0x80000003ff157210 */ /* 0x002fca0007ffe0ff */
[----:B------:R-:W-:-:S04]  /*0580*/  IMAD R21, R21, R0, RZ ;  /* 0x0000000015157224 */ /* 0x000fc800078e02ff */
[----:B------:R-:W-:Y:S01]  /*0590*/  IMAD.HI.U32 R26, R3, R21, R2 ;  /* 0x00000015031a7227 */ /* 0x000fe200078e0002 */
[----:B------:R-:W-:-:S04]  /*05a0*/  IADD3 R2, PT, PT, R6, 0x1, RZ ;  /* 0x0000000106027810 */ /* 0x000fc80007ffe0ff */
[----:B------:R-:W-:Y:S02]  /*05b0*/  IABS R21, R2 ;  /* 0x0000000200157213 */ /* 0x000fe40000000000 */
[----:B------:R-:W-:-:S03]  /*05c0*/  LOP3.LUT R2, R2, R5, RZ, 0x3c, !PT ;  /* 0x0000000502027212 */ /* 0x000fc600078e3cff */
[----:B------:R-:W-:Y:S01]  /*05d0*/  IMAD.HI.U32 R3, R26, R21, RZ ;  /* 0x000000151a037227 */ /* 0x000fe200078e00ff */
[----:B------:R-:W-:Y:S02]  /*05e0*/  ISETP.GE.AND P0, PT, R2, RZ, PT ;  /* 0x000000ff0200720c */ /* 0x000fe40003f06270 */
[----:B------:R0:W5:Y:S01]  /*05f0*/  LDG.E.U8.CONSTANT R2, desc[UR8][R16.64+0x1] ;  /* 0x0000010810027981 */ /* 0x000162000c1e9100 */
        /* <DEDUP_REMOVED lines=10> */
[----:B------:R-:W-:-:S06]  /*06a0*/  IMAD.WIDE R20, R3, 0x4, R12 ;  /* 0x0000000403147825 */ /* 0x000fcc00078e020c */
[----:B------:R-:W2:Y:S01]  /*06b0*/  LDG.E.CONSTANT R21, desc[UR8][R20.64] ;  /* 0x0000000814157981 */ /* 0x000ea2000c1e9900 */
[----:B------:R-:W-:Y:S01]  /*06c0*/  HFMA2 R0, -RZ, RZ, 1.0009765625, 3.07559967041015625e-05 ;  /* 0x3c010204ff007431 */ /* 0x000fe200000001ff */
[----:B-----5:R-:W1:Y:S04]  /*06d0*/  I2F.S8 R3, R4 ;  /* 0x0000000400037306 */ /* 0x020e680000001400 */
[----:B------:R-:W-:-:S04]  /*06e0*/  FFMA R23, R0, -R7, 1 ;  /* 0x3f80000000177423 */ /* 0x000fc80000000807 */
[----:B------:R-:W-:Y:S01]  /*06f0*/  FFMA R0, R23, R0, 0.0078740157186985015869 ;  /* 0x3c01020417007423 */ /* 0x000fe20000000000 */
[----:B-1----:R-:W-:Y:S01]  /*0700*/  FMUL R3, R3, R10 ;  /* 0x0000000a03037220 */ /* 0x002fe20000400000 */
[----:B------:R-:W-:Y:S03]  /*0710*/  BSSY.RECONVERGENT B2, `(.L_x_111) ;  /* 0x000000b000027945 */ /* 0x000fe60003800200 */
[----:B------:R-:W-:Y:S01]  /*0720*/  FFMA R27, R27, R3, R24 ;  /* 0x000000031b1b7223 */ /* 0x000fe20000000018 */
[----:B--2---:R-:W1:Y:S01]  /*0730*/  FCHK P0, R21, 127 ;  /* 0x42fe000015007902 */ /* 0x004e620000000000 */
[----:B------:R-:W-:-:S04]  /*0740*/  FFMA R22, R0, R21, RZ ;  /* 0x0000001500167223 */ /* 0x000fc800000000ff */
[----:B------:R-:W-:-:S04]  /*0750*/  FFMA R23, R22, -127, R21 ;  /* 0xc2fe000016177823 */ /* 0x000fc80000000015 */
[----:B------:R-:W-:Y:S01]  /*0760*/  FFMA R3, R0, R23, R22 ;  /* 0x0000001700037223 */ /* 0x000fe20000000016 */
[----:B01----:R-:W-:Y:S06]  /*0770*/  @!P0 BRA `(.L_x_112) ;  /* 0x0000000000108947 */ /* 0x003fec0003800000 */
[----:B------:R-:W-:Y:S01]  /*0780*/  IMAD.MOV.U32 R3, RZ, RZ, R21 ;  /* 0x000000ffff037224 */ /* 0x000fe200078e0015 */
[----:B------:R-:W-:-:S07]  /*0790*/  MOV R10, 0x7b0 ;  /* 0x000007b0000a7802 */ /* 0x000fce0000000f00 */
[----:B------:R-:W-:Y:S05]  /*07a0*/  CALL.REL.NOINC `($__internal_2_$__cuda_sm3x_div_rn_noftz_f32_slowpath) ;  /* 0x0000002800407944 */ /* 0x000fea0003c00000 */
[----:B------:R-:W-:-:S07]  /*07b0*/  MOV R3, R0 ;  /* 0x0000000000037202 */ /* 0x000fce0000000f00 */
.L_x_112:
[----:B------:R-:W-:Y:S05]  /*07c0*/  BSYNC.RECONVERGENT B2 ;  /* 0x0000000000027941 */ /* 0x000fea0003800200 */
.L_x_111:
[----:B------:R-:W-:Y:S01]  /*07d0*/  IABS R0, R5 ;  /* 0x0000000500007213 */ /* 0x000fe20000000000 */
[----:B------:R-:W-:Y:S01]  /*07e0*/  IMAD.MOV.U32 R20, RZ, RZ, RZ ;  /* 0x000000ffff147224 */ /* 0x000fe200078e00ff */
[----:B------:R-:W-:Y:S01]  /*07f0*/  IADD3 R4, PT, PT, R6, 0x2, RZ ;  /* 0x0000000206047810 */ /* 0x000fe20007ffe0ff */
[----:B------:R0:W5:Y:S01]  /*0800*/  LDG.E.U8.CONSTANT R24, desc[UR8][R16.64+0x2] ;  /* 0x0000020810187981 */ /* 0x000162000c1e9100 */
[----:B------:R-:W1:Y:S08]  /*0810*/  I2F.RP R10, R0 ;  /* 0x00000000000a7306 */ /* 0x000e700000209400 */
[----:B-1----:R-:W1:Y:S02]  /*0820*/  MUFU.RCP R10, R10 ;  /* 0x0000000a000a7308 */ /* 0x002e640000001000 */
[----:B-1----:R-:W-:-:S06]  /*0830*/  VIADD R22, R10, 0xffffffe ;  /* 0x0ffffffe0a167836 */ /* 0x002fcc0000000000 */
[----:B------:R-:W1:Y:S02]  /*0840*/  F2I.FTZ.U32.TRUNC.NTZ R21, R22 ;  /* 0x0000001600157305 */ /* 0x000e64000021f000 */
[----:B-1----:R-:W-:-:S05]  /*0850*/  IADD3 R23, PT, PT, RZ, -R21, RZ ;  /* 0x80000015ff177210 */ /* 0x002fca0007ffe0ff */
[----:B------:R-:W-:-:S04]  /*0860*/  IMAD R23, R23, R0, RZ ;  /* 0x0000000017177224 */ /* 0x000fc800078e02ff */
[----:B------:R-:W-:Y:S01]  /*0870*/  IMAD.HI.U32 R20, R21, R23, R20 ;  /* 0x0000001715147227 */ /* 0x000fe200078e0014 */
[----:B------:R-:W-:Y:S02]  /*0880*/  IABS R21, R4 ;  /* 0x0000000400157213 */ /* 0x000fe40000000000 */
[----:B------:R-:W-:-:S03]  /*0890*/  LOP3.LUT R4, R4, R5, RZ, 0x3c, !PT ;  /* 0x0000000504047212 */ /* 0x000fc600078e3cff */
[----:B------:R-:W-:Y:S01]  /*08a0*/  IMAD.HI.U32 R10, R20, R21, RZ ;  /* 0x00000015140a7227 */ /* 0x000fe200078e00ff */
[----:B------:R-:W-:Y:S02]  /*08b0*/  ISETP.GE.AND P0, PT, R4, RZ, PT ;  /* 0x000000ff0400720c */ /* 0x000fe40003f06270 */
[----:B------:R0:W5:Y:S01]  /*08c0*/  LDG.E.CONSTANT R4, desc[UR8][R18.64+0x8] ;  /* 0x0000080812047981 */ /* 0x000162000c1e9900 */
        /* <DEDUP_REMOVED lines=13> */
[----:B------:R-:W1:Y:S04]  /*09a0*/  I2F.S8 R2, R2 ;  /* 0x0000000200027306 */ /* 0x000e680000001400 */
        /* <DEDUP_REMOVED lines=12> */
[----:B-----5:R-:W-:Y:S05]  /*0a70*/  CALL.REL.NOINC `($__internal_2_$__cuda_sm3x_div_rn_noftz_f32_slowpath) ;  /* 0x00000024008c7944 */ /* 0x020fea0003c00000 */
[----:B------:R-:W-:-:S07]  /*0a80*/  MOV R10, R0 ;  /* 0x00000000000a7202 */ /* 0x000fce0000000f00 */
.L_x_114:
[----:B------:R-:W-:Y:S05]  /*0a90*/  BSYNC.RECONVERGENT B2 ;  /* 0x0000000000027941 */ /* 0x000fea0003800200 */
.L_x_113:
[----:B------:R-:W-:Y:S01]  /*0aa0*/  IABS R0, R5 ;  /* 0x0000000500007213 */ /* 0x000fe20000000000 */
        /* <DEDUP_REMOVED lines=43> */
.L_x_116:
[----:B------:R-:W-:Y:S05]  /*0d60*/  BSYNC.RECONVERGENT B2 ;  /* 0x0000000000027941 */ /* 0x000fea0003800200 */
.L_x_115:
[----:B------:R-:W-:Y:S01]  /*0d70*/  IABS R0, R5 ;  /* 0x0000000500007213 */ /* 0x000fe20000000000 */
[----:B------:R-:W-:Y:S01]  /*0d80*/  IMAD.MOV.U32 R20, RZ, RZ, RZ ;  /* 0x000000ffff147224 */ /* 0x000fe200078e00ff */
[----:B------:R-:W-:Y:S01]  /*0d90*/  IADD3 R10, PT, PT, R6, 0x4, RZ ;  /* 0x00000004060a7810 */ /* 0x000fe20007ffe0ff */
[----:B------:R0:W5:Y:S01]  /*0da0*/  LDG.E.CONSTANT R24, desc[UR8][R18.64+0x10] ;  /* 0x0000100812187981 */ /* 0x000162000c1e9900 */
[----:B------:R-:W1:Y:S08]  /*0db0*/  I2F.RP R22, R0 ;  /* 0x0000000000167306 */ /* 0x000e700000209400 */
[----:B-1----:R-:W1:Y:S02]  /*0dc0*/  MUFU.RCP R22, R22 ;  /* 0x0000001600167308 */ /* 0x002e640000001000 */
[----:B-1----:R-:W-:-:S06]  /*0dd0*/  VIADD R23, R22, 0xffffffe ;  /* 0x0ffffffe16177836 */ /* 0x002fcc0000000000 */
[----:B------:R-:W1:Y:S02]  /*0de0*/  F2I.FTZ.U32.TRUNC.NTZ R21, R23 ;  /* 0x0000001700157305 */ /* 0x000e64000021f000 */
[----:B-1----:R-:W-:-:S05]  /*0df0*/  IADD3 R25, PT, PT, RZ, -R21, RZ ;  /* 0x80000015ff197210 */ /* 0x002fca0007ffe0ff */
[----:B------:R-:W-:-:S04]  /*0e00*/  IMAD R25, R25, R0, RZ ;  /* 0x0000000019197224 */ /* 0x000fc800078e02ff */
[----:B------:R-:W-:Y:S01]  /*0e10*/  IMAD.HI.U32 R20, R21, R25, R20 ;  /* 0x0000001915147227 */ /* 0x000fe200078e0014 */
[----:B------:R-:W-:Y:S01]  /*0e20*/  IABS R21, R10 ;  /* 0x0000000a00157213 */ /* 0x000fe20000000000 */
[----:B------:R0:W5:Y:S01]  /*0e30*/  LDG.E.U8.CONSTANT R25, desc[UR8][R16.64+0x4] ;  /* 0x0000040810197981 */ /* 0x000162000c1e9100 */
[----:B------:R-:W-:-:S03]  /*0e40*/  LOP3.LUT R10, R10, R5, RZ, 0x3c, !PT ;  /* 0x000000050a0a7212 */ /* 0x000fc600078e3cff */
[----:B------:R-:W-:Y:S01]  /*0e50*/  IMAD.HI.U32 R20, R20, R21, RZ ;  /* 0x0000001514147227 */ /* 0x000fe200078e00ff */
[----:B------:R-:W-:-:S03]  /*0e60*/  ISETP.GE.AND P0, PT, R10, RZ, PT ;  /* 0x000000ff0a00720c */ /* 0x000fc60003f06270 */
        /* <DEDUP_REMOVED lines=16> */
[----:B------:R-:W-:Y:S01]  /*0f70*/  BSSY.RECONVERGENT B2, `(.L_x_117) ;  /* 0x000000c000027945 */ /* 0x000fe20003800200 */
[----:B-1----:R-:W-:-:S04]  /*0f80*/  FMUL R3, R2, R3 ;  /* 0x0000000302037220 */ /* 0x002fc80000400000 */
        /* <DEDUP_REMOVED lines=10> */
.L_x_118:
[----:B------:R-:W-:Y:S05]  /*1030*/  BSYNC.RECONVERGENT B2 ;  /* 0x0000000000027941 */ /* 0x000fea0003800200 */
.L_x_117:
[----:B------:R-:W-:Y:S01]  /*1040*/  IABS R0, R5 ;  /* 0x0000000500007213 */ /* 0x000fe20000000000 */
[----:B------:R-:W-:-:S03]  /*1050*/  IMAD.MOV.U32 R2, RZ, RZ, RZ ;  /* 0x000000ffff027224 */ /* 0x000fc600078e00ff */
[----:B------:R-:W0:Y:S08]  /*1060*/  I2F.RP R4, R0 ;  /* 0x0000000000047306 */ /* 0x000e300000209400 */
[----:B0-----:R-:W0:Y:S02]  /*1070*/  MUFU.RCP R4, R4 ;  /* 0x0000000400047308 */ /* 0x001e240000001000 */
[----:B0-----:R-:W-:-:S06]  /*1080*/  VIADD R20, R4, 0xffffffe ;  /* 0x0ffffffe04147836 */ /* 0x001fcc0000000000 */
[----:B------:R-:W0:Y:S02]  /*1090*/  F2I.FTZ.U32.TRUNC.NTZ R3, R20 ;  /* 0x0000001400037305 */ /* 0x000e24000021f000 */
[----:B0-----:R-:W-:-:S05]  /*10a0*/  IADD3 R21, PT, PT, RZ, -R3, RZ ;  /* 0x80000003ff157210 */ /* 0x001fca0007ffe0ff */
        /* <DEDUP_REMOVED lines=9> */
[C---:B------:R-:W-:Y:S02]  /*1140*/  IMAD R21, R0.reuse, R4, R21 ;  /* 0x0000000400157224 */ /* 0x040fe400078e0215 */
[----:B------:R0:W5:Y:S03]  /*1150*/  LDG.E.CONSTANT R4, desc[UR8][R18.64+0x14] ;  /* 0x0000140812047981 */ /* 0x000166000c1e9900 */
        /* <DEDUP_REMOVED lines=26> */
.L_x_120:
[----:B------:R-:W-:Y:S05]  /*1300*/  BSYNC.RECONVERGENT B2 ;  /* 0x0000000000027941 */ /* 0x000fea0003800200 */
.L_x_119:
        /* <DEDUP_REMOVED lines=44> */
.L_x_122:
[----:B------:R-:W-:Y:S05]  /*15d0*/  BSYNC.RECONVERGENT B2 ;  /* 0x0000000000027941 */ /* 0x000fea0003800200 */
.L_x_121:
[----:B------:R-:W-:Y:S01]  /*15e0*/  IABS R0, R5 ;  /* 0x0000000500007213 */ /* 0x000fe20000000000 */
[----:B------:R-:W-:Y:S02]  /*15f0*/  HFMA2 R2, -RZ, RZ, 0, 0 ;  /* 0x00000000ff027431 */ /* 0x000fe400000001ff */
[----:B------:R-:W-:Y:S01]  /*1600*/  VIADD R6, R6, 0x7 ;  /* 0x0000000706067836 */ /* 0x000fe20000000000 */
[----:B------:R0:W5:Y:S01]  /*1610*/  LDG.E.CONSTANT R18, desc[UR8][R18.64+0x1c] ;  /* 0x00001c0812127981 */ /* 0x000162000c1e9900 */
[----:B------:R-:W1:Y:S03]  /*1620*/  I2F.RP R10, R0 ;  /* 0x00000000000a7306 */ /* 0x000e660000209400 */
[----:B------:R0:W5:Y:S05]  /*1630*/  LDG.E.U8.CONSTANT R16, desc[UR8][R16.64+0x7] ;  /* 0x0000070810107981 */ /* 0x00016a000c1e9100 */
        /* <DEDUP_REMOVED lines=22> */
[----:B------:R-:W-:Y:S01]  /*17a0*/  MOV R0, 0x3c010204 ;  /* 0x3c01020400007802 */ /* 0x000fe20000000f00 */
        /* <DEDUP_REMOVED lines=11> */
[----:B------:R-:W-:-:S07]  /*1860*/  MOV R10, 0x1880 ;  /* 0x00001880000a7802 */ /* 0x000fce0000000f00 */
[----:B------:R-:W-:Y:S05]  /*1870*/  CALL.REL.NOINC `($__internal_2_$__cuda_sm3x_div_rn_noftz_f32_slowpath) ;  /* 0x00000018000c7944 */ /* 0x000fea0003c00000 */
.L_x_124:
[----:B------:R-:W-:Y:S05]  /*1880*/  BSYNC.RECONVERGENT B2 ;  /* 0x0000000000027941 */ /* 0x000fea0003800200 */
.L_x_123:
[----:B------:R-:W0:Y:S02]  /*1890*/  I2F.S8 R3, R16 ;  /* 0x0000001000037306 */ /* 0x000e240000001400 */
[----:B0-----:R-:W-:-:S04]  /*18a0*/  FMUL R0, R3, R0 ;  /* 0x0000000003007220 */ /* 0x001fc80000400000 */
[----:B------:R-:W-:Y:S01]  /*18b0*/  FFMA R24, R18, R0, R27 ;  /* 0x0000000012187223 */ /* 0x000fe2000000001b */
[----:B------:R-:W-:Y:S06]  /*18c0*/  BRA.U UP0, `(.L_x_125) ;  /* 0xffffffe900507547 */ /* 0x000fec000b83ffff */
.L_x_108:
[----:B------:R-:W-:-:S09]  /*18d0*/  UISETP.NE.AND UP0, UPT, UR6, URZ, UPT ;  /* 0x000000ff0600728c */ /* 0x000fd2000bf05270 */
[----:B------:R-:W-:Y:S05]  /*18e0*/  BRA.U !UP0, `(.L_x_107) ;  /* 0x0000001508d87547 */ /* 0x000fea000b800000 */
[----:B------:R-:W0:Y:S01]  /*18f0*/  LDC R2, c[0x0][0x3a8] ;  /* 0x0000ea00ff027b82 */ /* 0x000e220000000800 */
[----:B------:R-:W-:Y:S01]  /*1900*/  UISETP.GE.U32.AND UP0, UPT, UR6, 0x4, UPT ;  /* 0x000000040600788c */ /* 0x000fe2000bf06070 */
[----:B0-----:R-:W-:-:S08]  /*1910*/  LOP3.LUT R6, R2, 0x3, RZ, 0xc0, !PT ;  /* 0x0000000302067812 */ /* 0x001fd000078ec0ff */
[----:B------:R-:W-:Y:S05]  /*1920*/  BRA.U !UP0, `(.L_x_126) ;  /* 0x0000000d082c7547 */ /* 0x000fea000b800000 */
[----:B------:R-:W0:Y:S01]  /*1930*/  LDC R0, c[0x0][0x3ac] ;  /* 0x0000eb00ff007b82 */ /* 0x000e220000000800 */
[----:B------:R-:W-:Y:S01]  /*1940*/  IMAD R5, R11, R2, UR4 ;  /* 0x000000040b057e24 */ /* 0x000fe2000f8e0202 */
[----:B------:R-:W1:Y:S01]  /*1950*/  LDCU.64 UR10, c[0x0][0x390] ;  /* 0x00007200ff0a77ac */ /* 0x000e620008000a00 */
[----:B------:R-:W-:-:S03]  /*1960*/  IMAD.MOV.U32 R2, RZ, RZ, RZ ;  /* 0x000000ffff027224 */ /* 0x000fc600078e00ff */
        /* <DEDUP_REMOVED lines=8> */
[----:B------:R-:W-:Y:S01]  /*19f0*/  IMAD.HI.U32 R2, R3, R13, R2 ;  /* 0x0000000d03027227 */ /* 0x000fe200078e0002 */
[----:B------:R-:W-:Y:S02]  /*1a00*/  MOV R3, R14 ;  /* 0x0000000e00037202 */ /* 0x000fe40000000f00 */
[----:B------:R-:W0:Y:S03]  /*1a10*/  LDC.64 R14, c[0x0][0x398] ;  /* 0x0000e600ff0e7b82 */ /* 0x000e260000000a00 */
        /* <DEDUP_REMOVED lines=10> */
[----:B------:R-:W-:-:S05]  /*1ac0*/  @P1 IADD3 R2, PT, PT, R2, 0x1, RZ ;  /* 0x0000000102021810 */ /* 0x000fca0007ffe0ff */
[----:B------:R-:W-:Y:S02]  /*1ad0*/  IMAD.MOV.U32 R13, RZ, RZ, R2 ;  /* 0x000000ffff0d7224 */ /* 0x000fe400078e0002 */
[----:B------:R-:W2:Y:S03]  /*1ae0*/  LDC.64 R2, c[0x0][0x388] ;  /* 0x0000e200ff027b82 */ /* 0x000ea60000000a00 */
[----:B------:R-:W-:Y:S02]  /*1af0*/  @!P0 IADD3 R13, PT, PT, -R13, RZ, RZ ;  /* 0x000000ff0d0d8210 */ /* 0x000fe40007ffe1ff */
[----:B------:R-:W-:-:S05]  /*1b00*/  @!P2 LOP3.LUT R13, RZ, R0, RZ, 0x33, !PT ;  /* 0x00000000ff0da212 */ /* 0x000fca00078e33ff */
[----:B0-----:R-:W-:-:S06]  /*1b10*/  IMAD.WIDE R14, R13, 0x4, R14 ;  /* 0x000000040d0e7825 */ /* 0x001fcc00078e020e */
[----:B------:R-:W3:Y:S01]  /*1b20*/  LDG.E.CONSTANT R14, desc[UR8][R14.64] ;  /* 0x000000080e0e7981 */ /* 0x000ee2000c1e9900 */
[----:B------:R-:W-:Y:S01]  /*1b30*/  VIADD R13, R8, UR4 ;  /* 0x00000004080d7c36 */ /* 0x000fe20008000000 */
[----:B-1----:R-:W-:-:S04]  /*1b40*/  IADD3 R18, P0, PT, R5, UR10, RZ ;  /* 0x0000000a05127c10 */ /* 0x002fc8000ff1e0ff */
[----:B------:R-:W-:Y:S01]  /*1b50*/  LEA.HI.X.SX32 R19, R5, UR11, 0x1, P0 ;  /* 0x0000000b05137c11 */ /* 0x000fe200080f0eff */
[----:B--2---:R-:W-:-:S04]  /*1b60*/  IMAD.WIDE.U32 R2, R13, 0x4, R2 ;  /* 0x000000040d027825 */ /* 0x004fc800078e0002 */
[----:B------:R0:W5:Y:S04]  /*1b70*/  LDG.E.U8.CONSTANT R12, desc[UR8][R18.64] ;  /* 0x00000008120c7981 */ /* 0x000168000c1e9100 */
[----:B------:R0:W5:Y:S01]  /*1b80*/  LDG.E.CONSTANT R17, desc[UR8][R2.64] ;  /* 0x0000000802117981 */ /* 0x000162000c1e9900 */
[----:B------:R-:W-:-:S05]  /*1b90*/  HFMA2 R0, -RZ, RZ, 1.0009765625, 3.07559967041015625e-05 ;  /* 0x3c010204ff007431 */ /* 0x000fca00000001ff */
[----:B------:R-:W-:-:S04]  /*1ba0*/  FFMA R13, R0, -R7, 1 ;  /* 0x3f800000000d7423 */ /* 0x000fc80000000807 */
[----:B------:R-:W-:Y:S01]  /*1bb0*/  FFMA R0, R13, R0, 0.0078740157186985015869 ;  /* 0x3c0102040d007423 */ /* 0x000fe20000000000 */
[----:B------:R-:W-:Y:S01]  /*1bc0*/  BSSY.RECONVERGENT B2, `(.L_x_127) ;  /* 0x000000a000027945 */ /* 0x000fe20003800200 */
[----:B---3--:R-:W1:Y:S02]  /*1bd0*/  FCHK P0, R14, 127 ;  /* 0x42fe00000e007902 */ /* 0x008e640000000000 */
        /* <DEDUP_REMOVED lines=8> */
.L_x_128:
[----:B------:R-:W-:Y:S05]  /*1c60*/  BSYNC.RECONVERGENT B2 ;  /* 0x0000000000027941 */ /* 0x000fea0003800200 */
.L_x_127:
[----:B------:R-:W0:Y:S01]  /*1c70*/  LDC R0, c[0x0][0x3ac] ;  /* 0x0000eb00ff007b82 */ /* 0x000e220000000800 */
[----:B------:R-:W-:Y:S01]  /*1c80*/  VIADD R13, R5, 0x1 ;  /* 0x00000001050d7836 */ /* 0x000fe20000000000 */
[----:B------:R-:W1:Y:S04]  /*1c90*/  LDCU.64 UR10, c[0x0][0x388] ;  /* 0x00007100ff0a77ac */ /* 0x000e680008000a00 */
[----:B------:R-:W-:Y:S02]  /*1ca0*/  IABS R16, R13 ;  /* 0x0000000d00107213 */ /* 0x000fe40000000000 */
[-C--:B0-----:R-:W-:Y:S02]  /*1cb0*/  IABS R15, R0.reuse ;  /* 0x00000000000f7213 */ /* 0x081fe40000000000 */
[----:B------:R-:W-:-:S02]  /*1cc0*/  LOP3.LUT R13, R13, R0, RZ, 0x3c, !PT ;  /* 0x000000000d0d7212 */ /* 0x000fc400078e3cff */
[----:B------:R-:W0:Y:S02]  /*1cd0*/  I2F.RP R4, R15 ;  /* 0x0000000f00047306 */ /* 0x000e240000209400 */
[----:B------:R-:W-:-:S06]  /*1ce0*/  ISETP.GE.AND P0, PT, R13, RZ, PT ;  /* 0x000000ff0d00720c */ /* 0x000fcc0003f06270 */
        /* <DEDUP_REMOVED lines=20> */
[----:B0-----:R-:W-:Y:S01]  /*1e30*/  IMAD.WIDE R20, R4, 0x4, R2 ;  /* 0x0000000404147825 */ /* 0x001fe200078e0202 */
[----:B------:R-:W-:Y:S01]  /*1e40*/  IADD3 R0, P0, PT, R8, UR4, RZ ;  /* 0x0000000408007c10 */ /* 0x000fe2000ff1e0ff */
[----:B------:R0:W5:Y:S04]  /*1e50*/  LDG.E.U8.CONSTANT R2, desc[UR8][R18.64+0x1] ;  /* 0x0000010812027981 */ /* 0x000168000c1e9100 */
[----:B------:R-:W2:Y:S01]  /*1e60*/  LDG.E.CONSTANT R20, desc[UR8][R20.64] ;  /* 0x0000000814147981 */ /* 0x000ea2000c1e9900 */
[----:B------:R-:W-:Y:S01]  /*1e70*/  IMAD.X R3, RZ, RZ, RZ, P0 ;  /* 0x000000ffff037224 */ /* 0x000fe200000e06ff */
[----:B-1----:R-:W-:-:S04]  /*1e80*/  LEA R14, P0, R0, UR10, 0x2 ;  /* 0x0000000a000e7c11 */ /* 0x002fc8000f8010ff */
[----:B------:R-:W-:-:S05]  /*1e90*/  LEA.HI.X R15, R0, UR11, R3, 0x2, P0 ;  /* 0x0000000b000f7c11 */ /* 0x000fca00080f1403 */
[----:B------:R0:W5:Y:S01]  /*1ea0*/  LDG.E.CONSTANT R4, desc[UR8][R14.64+0x4] ;  /* 0x000004080e047981 */ /* 0x000162000c1e9900 */
        /* <DEDUP_REMOVED lines=16> */
.L_x_130:
[----:B------:R-:W-:Y:S05]  /*1fb0*/  BSYNC.RECONVERGENT B2 ;  /* 0x0000000000027941 */ /* 0x000fea0003800200 */
.L_x_129:
[----:B------:R-:W0:Y:S01]  /*1fc0*/  LDC R0, c[0x0][0x3ac] ;  /* 0x0000eb00ff007b82 */ /* 0x000e220000000800 */
[----:B------:R-:W-:Y:S02]  /*1fd0*/  HFMA2 R12, -RZ, RZ, 0, 0 ;  /* 0x00000000ff0c7431 */ /* 0x000fe400000001ff */
[----:B------:R-:W-:-:S05]  /*1fe0*/  VIADD R21, R5, 0x2 ;  /* 0x0000000205157836 */ /* 0x000fca0000000000 */
        /* <DEDUP_REMOVED lines=24> */
[----:B0-----:R-:W-:Y:S02]  /*2170*/  IMAD.WIDE R20, R16, 0x4, R12 ;  /* 0x0000000410147825 */ /* 0x001fe400078e020c */
[----:B------:R0:W5:Y:S04]  /*2180*/  LDG.E.CONSTANT R13, desc[UR8][R14.64+0x8] ;  /* 0x000008080e0d7981 */ /* 0x000168000c1e9900 */
[----:B------:R-:W2:Y:S04]  /*2190*/  LDG.E.CONSTANT R20, desc[UR8][R20.64] ;  /* 0x0000000814147981 */ /* 0x000ea8000c1e9900 */
[----:B------:R0:W5:Y:S01]  /*21a0*/  LDG.E.U8.CONSTANT R12, desc[UR8][R18.64+0x2] ;  /* 0x00000208120c7981 */ /* 0x000162000c1e9100 */
[----:B------:R-:W-:Y:S01]  /*21b0*/  IMAD.MOV.U32 R0, RZ, RZ, 0x3c010204 ;  /* 0x3c010204ff007424 */ /* 0x000fe200078e00ff */
[----:B------:R-:W1:Y:S03]  /*21c0*/  I2F.S8 R2, R2 ;  /* 0x0000000200027306 */ /* 0x000e660000001400 */
        /* <DEDUP_REMOVED lines=10> */
[----:B------:R-:W-:Y:S02]  /*2270*/  MOV R3, R20 ;  /* 0x0000001400037202 */ /* 0x000fe40000000f00 */
[----:B------:R-:W-:-:S07]  /*2280*/  MOV R10, 0x22a0 ;  /* 0x000022a0000a7802 */ /* 0x000fce0000000f00 */
[----:B-----5:R-:W-:Y:S05]  /*2290*/  CALL.REL.NOINC `($__internal_2_$__cuda_sm3x_div_rn_noftz_f32_slowpath) ;  /* 0x0000000c00847944 */ /* 0x020fea0003c00000 */
[----:B------:R-:W-:-:S07]  /*22a0*/  IMAD.MOV.U32 R10, RZ, RZ, R0 ;  /* 0x000000ffff0a7224 */ /* 0x000fce00078e0000 */
.L_x_132:
[----:B------:R-:W-:Y:S05]  /*22b0*/  BSYNC.RECONVERGENT B2 ;  /* 0x0000000000027941 */ /* 0x000fea0003800200 */
.L_x_131:
[----:B------:R-:W0:Y:S01]  /*22c0*/  LDC R0, c[0x0][0x3ac] ;  /* 0x0000eb00ff007b82 */ /* 0x000e220000000800 */
[----:B------:R-:W-:Y:S01]  /*22d0*/  IADD3 R5, PT, PT, R5, 0x3, RZ ;  /* 0x0000000305057810 */ /* 0x000fe20007ffe0ff */
[----:B------:R-:W-:Y:S01]  /*22e0*/  IMAD.MOV.U32 R2, RZ, RZ, RZ ;  /* 0x000000ffff027224 */ /* 0x000fe200078e00ff */
[----:B------:R1:W5:Y:S02]  /*22f0*/  LDG.E.CONSTANT R14, desc[UR8][R14.64+0xc] ;  /* 0x00000c080e0e7981 */ /* 0x000364000c1e9900 */
[----:B------:R-:W-:Y:S02]  /*2300*/  IABS R22, R5 ;  /* 0x0000000500167213 */ /* 0x000fe40000000000 */
[----:B------:R1:W5:Y:S01]  /*2310*/  LDG.E.U8.CONSTANT R18, desc[UR8][R18.64+0x3] ;  /* 0x0000030812127981 */ /* 0x000362000c1e9100 */
[-C--:B0-----:R-:W-:Y:S02]  /*2320*/  IABS R16, R0.reuse ;  /* 0x0000000000107213 */ /* 0x081fe40000000000 */
[----:B------:R-:W-:-:S02]  /*2330*/  LOP3.LUT R5, R5, R0, RZ, 0x3c, !PT ;  /* 0x0000000005057212 */ /* 0x000fc400078e3cff */
        /* <DEDUP_REMOVED lines=21> */
[----:B0-----:R-:W-:-:S06]  /*2490*/  IMAD.WIDE R2, R17, 0x4, R2 ;  /* 0x0000000411027825 */ /* 0x001fcc00078e0202 */
[----:B------:R-:W2:Y:S01]  /*24a0*/  LDG.E.CONSTANT R3, desc[UR8][R2.64] ;  /* 0x0000000802037981 */ /* 0x000ea2000c1e9900 */
[----:B------:R-:W-:Y:S01]  /*24b0*/  HFMA2 R0, -RZ, RZ, 1.0009765625, 3.07559967041015625e-05 ;  /* 0x3c010204ff007431 */ /* 0x000fe200000001ff */
[----:B-----5:R-:W0:Y:S04]  /*24c0*/  I2F.S8 R5, R12 ;  /* 0x0000000c00057306 */ /* 0x020e280000001400 */
[----:B------:R-:W-:-:S04]  /*24d0*/  FFMA R17, R0, -R7, 1 ;  /* 0x3f80000000117423 */ /* 0x000fc80000000807 */
[----:B------:R-:W-:Y:S01]  /*24e0*/  FFMA R0, R17, R0, 0.0078740157186985015869 ;  /* 0x3c01020411007423 */ /* 0x000fe20000000000 */
[----:B0-----:R-:W-:Y:S01]  /*24f0*/  FMUL R5, R5, R10 ;  /* 0x0000000a05057220 */ /* 0x001fe20000400000 */
[----:B------:R-:W-:Y:S03]  /*2500*/  BSSY.RECONVERGENT B2, `(.L_x_133) ;  /* 0x0000009000027945 */ /* 0x000fe60003800200 */
[----:B------:R-:W-:Y:S01]  /*2510*/  FFMA R13, R13, R5, R4 ;  /* 0x000000050d0d7223 */ /* 0x000fe20000000004 */
[----:B--2---:R-:W0:Y:S01]  /*2520*/  FCHK P0, R3, 127 ;  /* 0x42fe000003007902 */ /* 0x004e220000000000 */
[----:B------:R-:W-:-:S04]  /*2530*/  FFMA R17, R0, R3, RZ ;  /* 0x0000000300117223 */ /* 0x000fc800000000ff */
[----:B------:R-:W-:-:S04]  /*2540*/  FFMA R10, R17, -127, R3 ;  /* 0xc2fe0000110a7823 */ /* 0x000fc80000000003 */
[----:B------:R-:W-:Y:S01]  /*2550*/  FFMA R0, R0, R10, R17 ;  /* 0x0000000a00007223 */ /* 0x000fe20000000011 */
[----:B01----:R-:W-:Y:S06]  /*2560*/  @!P0 BRA `(.L_x_134) ;  /* 0x0000000000088947 */ /* 0x003fec0003800000 */
[----:B------:R-:W-:-:S07]  /*2570*/  MOV R10, 0x2590 ;  /* 0x00002590000a7802 */ /* 0x000fce0000000f00 */
[----:B------:R-:W-:Y:S05]  /*2580*/  CALL.REL.NOINC `($__internal_2_$__cuda_sm3x_div_rn_noftz_f32_slowpath) ;  /* 0x0000000800c87944 */ /* 0x000fea0003c00000 */
.L_x_134:
[----:B------:R-:W-:Y:S05]  /*2590*/  BSYNC.RECONVERGENT B2 ;  /* 0x0000000000027941 */ /* 0x000fea0003800200 */
.L_x_133:
[----:B------:R-:W0:Y:S01]  /*25a0*/  I2F.S8 R3, R18 ;  /* 0x0000001200037306 */ /* 0x000e220000001400 */
[----:B------:R-:W-:Y:S01]  /*25b0*/  UIADD3 UR4, UPT, UPT, UR4, 0x4, URZ ;  /* 0x0000000404047890 */ /* 0x000fe2000fffe0ff */
[----:B0-----:R-:W-:-:S04]  /*25c0*/  FMUL R0, R3, R0 ;  /* 0x0000000003007220 */ /* 0x001fc80000400000 */
[----:B------:R-:W-:-:S07]  /*25d0*/  FFMA R24, R14, R0, R13 ;  /* 0x000000000e187223 */ /* 0x000fce000000000d */
.L_x_126:
[----:B------:R-:W-:-:S13]  /*25e0*/  ISETP.NE.AND P0, PT, R6, RZ, PT ;  /* 0x000000ff0600720c */ /* 0x000fda0003f05270 */
[----:B------:R-:W-:Y:S05]  /*25f0*/  @!P0 BRA `(.L_x_107) ;  /* 0x0000000800948947 */ /* 0x000fea0003800000 */
[----:B------:R-:W-:-:S13]  /*2600*/  ISETP.NE.AND P0, PT, R6, 0x1, PT ;  /* 0x000000010600780c */ /* 0x000fda0003f05270 */
[----:B------:R-:W-:Y:S05]  /*2610*/  @!P0 BRA `(.L_x_135) ;  /* 0x0000000400a88947 */ /* 0x000fea0003800000 */
[----:B------:R-:W0:Y:S01]  /*2620*/  LDC.64 R2, c[0x0][0x3a8] ;  /* 0x0000ea00ff027b82 */ /* 0x000e220000000a00 */
[----:B------:R-:W1:Y:S01]  /*2630*/  LDCU.64 UR10, c[0x0][0x390] ;  /* 0x00007200ff0a77ac */ /* 0x000e620008000a00 */
[----:B0-----:R-:W-:Y:S01]  /*2640*/  IABS R13, R3 ;  /* 0x00000003000d7213 */ /* 0x001fe20000000000 */
[----:B------:R-:W-:-:S03]  /*2650*/  IMAD R2, R11, R2, UR4 ;  /* 0x000000040b027e24 */ /* 0x000fc6000f8e0202 */
[----:B------:R-:W0:Y:S02]  /*2660*/  I2F.RP R0, R13 ;  /* 0x0000000d00007306 */ /* 0x000e240000209400 */
[----:B------:R-:W-:-:S06]  /*2670*/  IABS R10, R2 ;  /* 0x00000002000a7213 */ /* 0x000fcc0000000000 */
[----:B0-----:R-:W0:Y:S02]  /*2680*/  MUFU.RCP R0, R0 ;  /* 0x0000000000007308 */ /* 0x001e240000001000 */
[----:B0-----:R-:W-:-:S06]  /*2690*/  VIADD R6, R0, 0xffffffe ;  /* 0x0ffffffe00067836 */ /* 0x001fcc0000000000 */
[----:B------:R-:W0:Y:S02]  /*26a0*/  F2I.FTZ.U32.TRUNC.NTZ R5, R6 ;  /* 0x0000000600057305 */ /* 0x000e24000021f000 */
[----:B0-----:R-:W-:-:S05]  /*26b0*/  IADD3 R4, PT, PT, RZ, -R5, RZ ;  /* 0x80000005ff047210 */ /* 0x001fca0007ffe0ff */
[----:B------:R-:W-:Y:S02]  /*26c0*/  IMAD R15, R4, R13, RZ ;  /* 0x0000000d040f7224 */ /* 0x000fe400078e02ff */
[----:B------:R-:W-:-:S04]  /*26d0*/  IMAD.MOV.U32 R4, RZ, RZ, RZ ;  /* 0x000000ffff047224 */ /* 0x000fc800078e00ff */
[----:B------:R-:W-:Y:S01]  /*26e0*/  IMAD.HI.U32 R15, R5, R15, R4 ;  /* 0x0000000f050f7227 */ /* 0x000fe200078e0004 */
[----:B------:R-:W-:-:S05]  /*26f0*/  MOV R4, R10 ;  /* 0x0000000a00047202 */ /* 0x000fca0000000f00 */
[----:B------:R-:W-:Y:S02]  /*2700*/  IMAD.HI.U32 R0, R15, R4, RZ ;  /* 0x000000040f007227 */ /* 0x000fe400078e00ff */
[----:B------:R-:W0:Y:S02]  /*2710*/  LDC.64 R14, c[0x0][0x398] ;  /* 0x0000e600ff0e7b82 */ /* 0x000e240000000a00 */
        /* <DEDUP_REMOVED lines=8> */
[----:B------:R-:W-:Y:S02]  /*27a0*/  ISETP.GE.AND P0, PT, R4, RZ, PT ;  /* 0x000000ff0400720c */ /* 0x000fe40003f06270 */
[----:B------:R-:W2:Y:S05]  /*27b0*/  LDC.64 R4, c[0x0][0x388] ;  /* 0x0000e200ff047b82 */ /* 0x000eaa0000000a00 */
[----:B------:R-:W-:-:S06]  /*27c0*/  @P1 IADD3 R0, PT, PT, R0, 0x1, RZ ;  /* 0x0000000100001810 */ /* 0x000fcc0007ffe0ff */
[----:B------:R-:W-:Y:S01]  /*27d0*/  @!P0 IMAD.MOV R0, RZ, RZ, -R0 ;  /* 0x000000ffff008224 */ /* 0x000fe200078e0a00 */
[----:B------:R-:W-:-:S05]  /*27e0*/  @!P2 LOP3.LUT R0, RZ, R3, RZ, 0x33, !PT ;  /* 0x00000003ff00a212 */ /* 0x000fca00078e33ff */
[----:B0-----:R-:W-:-:S06]  /*27f0*/  IMAD.WIDE R14, R0, 0x4, R14 ;  /* 0x00000004000e7825 */ /* 0x001fcc00078e020e */
[----:B------:R-:W3:Y:S01]  /*2800*/  LDG.E.CONSTANT R14, desc[UR8][R14.64] ;  /* 0x000000080e0e7981 */ /* 0x000ee2000c1e9900 */
[----:B------:R-:W-:Y:S02]  /*2810*/  IADD3 R3, PT, PT, R8, UR4, RZ ;  /* 0x0000000408037c10 */ /* 0x000fe4000fffe0ff */
[----:B-1----:R-:W-:-:S03]  /*2820*/  IADD3 R12, P0, PT, R2, UR10, RZ ;  /* 0x0000000a020c7c10 */ /* 0x002fc6000ff1e0ff */
[----:B--2---:R-:W-:Y:S01]  /*2830*/  IMAD.WIDE.U32 R4, R3, 0x4, R4 ;  /* 0x0000000403047825 */ /* 0x004fe200078e0004 */
[----:B------:R-:W-:-:S05]  /*2840*/  LEA.HI.X.SX32 R13, R2, UR11, 0x1, P0 ;  /* 0x0000000b020d7c11 */ /* 0x000fca00080f0eff */
[----:B------:R0:W5:Y:S04]  /*2850*/  LDG.E.CONSTANT R5, desc[UR8][R4.64] ;  /* 0x0000000804057981 */ /* 0x000168000c1e9900 */
[----:B------:R0:W5:Y:S01]  /*2860*/  LDG.E.U8.CONSTANT R6, desc[UR8][R12.64] ;  /* 0x000000080c067981 */ /* 0x000162000c1e9100 */
[----:B------:R-:W-:Y:S01]  /*2870*/  IMAD.MOV.U32 R0, RZ, RZ, 0x3c010204 ;  /* 0x3c010204ff007424 */ /* 0x000fe200078e00ff */
[----:B------:R-:W-:Y:S03]  /*2880*/  BSSY.RECONVERGENT B2, `(.L_x_136) ;  /* 0x000000c000027945 */ /* 0x000fe60003800200 */
[----:B------:R-:W-:-:S04]  /*2890*/  FFMA R3, R0, -R7, 1 ;  /* 0x3f80000000037423 */ /* 0x000fc80000000807 */
[----:B------:R-:W-:Y:S01]  /*28a0*/  FFMA R0, R3, R0, 0.0078740157186985015869 ;  /* 0x3c01020403007423 */ /* 0x000fe20000000000 */
[----:B---3--:R-:W1:Y:S03]  /*28b0*/  FCHK P0, R14, 127 ;  /* 0x42fe00000e007902 */ /* 0x008e660000000000 */
        /* <DEDUP_REMOVED lines=8> */
.L_x_137:
[----:B------:R-:W-:Y:S05]  /*2940*/  BSYNC.RECONVERGENT B2 ;  /* 0x0000000000027941 */ /* 0x000fea0003800200 */
.L_x_136:
[----:B------:R-:W0:Y:S01]  /*2950*/  LDC R0, c[0x0][0x3ac] ;  /* 0x0000eb00ff007b82 */ /* 0x000e220000000800 */
[----:B------:R-:W-:Y:S01]  /*2960*/  IADD3 R17, PT, PT, R2, 0x1, RZ ;  /* 0x0000000102117810 */ /* 0x000fe20007ffe0ff */
[----:B------:R-:W1:Y:S01]  /*2970*/  LDCU.64 UR10, c[0x0][0x388] ;  /* 0x00007100ff0a77ac */ /* 0x000e620008000a00 */
[----:B0-----:R-:W-:-:S04]  /*2980*/  IABS R19, R0 ;  /* 0x0000000000137213 */ /* 0x001fc80000000000 */
[----:B------:R-:W0:Y:S08]  /*2990*/  I2F.RP R10, R19 ;  /* 0x00000013000a7306 */ /* 0x000e300000209400 */
[----:B0-----:R-:W0:Y:S02]  /*29a0*/  MUFU.RCP R10, R10 ;  /* 0x0000000a000a7308 */ /* 0x001e240000001000 */
[----:B0-----:R-:W-:-:S06]  /*29b0*/  IADD3 R14, PT, PT, R10, 0xffffffe, RZ ;  /* 0x0ffffffe0a0e7810 */ /* 0x001fcc0007ffe0ff */
[----:B------:R0:W2:Y:S02]  /*29c0*/  F2I.FTZ.U32.TRUNC.NTZ R15, R14 ;  /* 0x0000000e000f7305 */ /* 0x0000a4000021f000 */
[----:B0-----:R-:W-:Y:S02]  /*29d0*/  IMAD.MOV.U32 R14, RZ, RZ, RZ ;  /* 0x000000ffff0e7224 */ /* 0x001fe400078e00ff */
[----:B--2---:R-:W-:-:S04]  /*29e0*/  IMAD.MOV R4, RZ, RZ, -R15 ;  /* 0x000000ffff047224 */ /* 0x004fc800078e0a0f */
[----:B------:R-:W-:Y:S01]  /*29f0*/  IMAD R21, R4, R19, RZ ;  /* 0x0000001304157224 */ /* 0x000fe200078e02ff */
[----:B------:R-:W-:Y:S02]  /*2a00*/  IABS R4, R17 ;  /* 0x0000001100047213 */ /* 0x000fe40000000000 */
[----:B------:R-:W-:Y:S01]  /*2a10*/  LOP3.LUT R17, R17, R0, RZ, 0x3c, !PT ;  /* 0x0000000011117212 */ /* 0x000fe200078e3cff */
[----:B------:R-:W-:-:S03]  /*2a20*/  IMAD.HI.U32 R21, R15, R21, R14 ;  /* 0x000000150f157227 */ /* 0x000fc600078e000e */
[----:B------:R-:W-:-:S03]  /*2a30*/  ISETP.GE.AND P0, PT, R17, RZ, PT ;  /* 0x000000ff1100720c */ /* 0x000fc60003f06270 */
        /* <DEDUP_REMOVED lines=35> */
.L_x_139:
[----:B------:R-:W-:Y:S05]  /*2c70*/  BSYNC.RECONVERGENT B2 ;  /* 0x0000000000027941 */ /* 0x000fea0003800200 */
.L_x_138:
[----:B------:R-:W0:Y:S01]  /*2c80*/  I2F.S8 R3, R2 ;  /* 0x0000000200037306 */ /* 0x000e220000001400 */
[----:B------:R-:W-:Y:S01]  /*2c90*/  UIADD3 UR4, UPT, UPT, UR4, 0x2, URZ ;  /* 0x0000000204047890 */ /* 0x000fe2000fffe0ff */
[----:B0-----:R-:W-:-:S04]  /*2ca0*/  FMUL R0, R3, R0 ;  /* 0x0000000003007220 */ /* 0x001fc80000400000 */
[----:B------:R-:W-:-:S07]  /*2cb0*/  FFMA R24, R4, R0, R5 ;  /* 0x0000000004187223 */ /* 0x000fce0000000005 */
.L_x_135:
[----:B------:R-:W0:Y:S02]  /*2cc0*/  LDC R0, c[0x0][0x3a8] ;  /* 0x0000ea00ff007b82 */ /* 0x000e240000000800 */
[----:B0-----:R-:W-:-:S04]  /*2cd0*/  LOP3.LUT R2, R0, 0x1, RZ, 0xc0, !PT ;  /* 0x0000000100027812 */ /* 0x001fc800078ec0ff */
[----:B------:R-:W-:-:S13]  /*2ce0*/  ISETP.NE.U32.AND P0, PT, R2, 0x1, PT ;  /* 0x000000010200780c */ /* 0x000fda0003f05070 */
[----:B------:R-:W-:Y:S05]  /*2cf0*/  @P0 BRA `(.L_x_107) ;  /* 0x0000000000d40947 */ /* 0x000fea0003800000 */
[----:B------:R-:W0:Y:S01]  /*2d00*/  LDC R3, c[0x0][0x3ac] ;  /* 0x0000eb00ff037b82 */ /* 0x000e220000000800 */
[----:B------:R-:W-:Y:S01]  /*2d10*/  IMAD R0, R11, R0, UR4 ;  /* 0x000000040b007e24 */ /* 0x000fe2000f8e0200 */
[----:B------:R-:W1:Y:S04]  /*2d20*/  LDCU.64 UR10, c[0x0][0x390] ;  /* 0x00007200ff0a77ac */ /* 0x000e680008000a00 */
[----:B------:R-:W-:Y:S02]  /*2d30*/  IABS R10, R0 ;  /* 0x00000000000a7213 */ /* 0x000fe40000000000 */
[----:B0-----:R-:W-:-:S04]  /*2d40*/  IABS R13, R3 ;  /* 0x00000003000d7213 */ /* 0x001fc80000000000 */
[----:B------:R-:W0:Y:S08]  /*2d50*/  I2F.RP R2, R13 ;  /* 0x0000000d00027306 */ /* 0x000e300000209400 */
[----:B0-----:R-:W0:Y:S02]  /*2d60*/  MUFU.RCP R2, R2 ;  /* 0x0000000200027308 */ /* 0x001e240000001000 */
[----:B0-----:R-:W-:-:S06]  /*2d70*/  IADD3 R6, PT, PT, R2, 0xffffffe, RZ ;  /* 0x0ffffffe02067810 */ /* 0x001fcc0007ffe0ff */
[----:B------:R-:W0:Y:S02]  /*2d80*/  F2I.FTZ.U32.TRUNC.NTZ R5, R6 ;  /* 0x0000000600057305 */ /* 0x000e24000021f000 */
[----:B0-----:R-:W-:-:S04]  /*2d90*/  IMAD.MOV R4, RZ, RZ, -R5 ;  /* 0x000000ffff047224 */ /* 0x001fc800078e0a05 */
[----:B------:R-:W-:Y:S01]  /*2da0*/  IMAD R15, R4, R13, RZ ;  /* 0x0000000d040f7224 */ /* 0x000fe200078e02ff */
[----:B------:R-:W-:-:S05]  /*2db0*/  MOV R4, RZ ;  /* 0x000000ff00047202 */ /* 0x000fca0000000f00 */
        /* <DEDUP_REMOVED lines=11> */
[----:B------:R-:W-:-:S04]  /*2e70*/  LOP3.LUT R4, R0, R3, RZ, 0x3c, !PT ;  /* 0x0000000300047212 */ /* 0x000fc800078e3cff */
[----:B------:R-:W-:-:S03]  /*2e80*/  ISETP.GE.AND P0, PT, R4, RZ, PT ;  /* 0x000000ff0400720c */ /* 0x000fc60003f06270 */
[----:B------:R-:W2:Y:S03]  /*2e90*/  LDC.64 R4, c[0x0][0x388] ;  /* 0x0000e200ff047b82 */ /* 0x000ea60000000a00 */
[----:B------:R-:W-:-:S07]  /*2ea0*/  @P1 VIADD R2, R2, 0x1 ;  /* 0x0000000102021836 */ /* 0x000fce0000000000 */
[----:B------:R-:W-:Y:S02]  /*2eb0*/  @!P0 IADD3 R2, PT, PT, -R2, RZ, RZ ;  /* 0x000000ff02028210 */ /* 0x000fe40007ffe1ff */
[----:B------:R-:W-:-:S05]  /*2ec0*/  @!P2 LOP3.LUT R2, RZ, R3, RZ, 0x33, !PT ;  /* 0x00000003ff02a212 */ /* 0x000fca00078e33ff */
[----:B0-----:R-:W-:-:S06]  /*2ed0*/  IMAD.WIDE R12, R2, 0x4, R12 ;  /* 0x00000004020c7825 */ /* 0x001fcc00078e020c */
[----:B------:R-:W3:Y:S01]  /*2ee0*/  LDG.E.CONSTANT R12, desc[UR8][R12.64] ;  /* 0x000000080c0c7981 */ /* 0x000ee2000c1e9900 */
[----:B------:R-:W-:Y:S01]  /*2ef0*/  VIADD R3, R8, UR4 ;  /* 0x0000000408037c36 */ /* 0x000fe20008000000 */
[----:B-1----:R-:W-:-:S03]  /*2f00*/  IADD3 R2, P0, PT, R0, UR10, RZ ;  /* 0x0000000a00027c10 */ /* 0x002fc6000ff1e0ff */
[----:B--2---:R-:W-:Y:S01]  /*2f10*/  IMAD.WIDE.U32 R4, R3, 0x4, R4 ;  /* 0x0000000403047825 */ /* 0x004fe200078e0004 */
[----:B------:R-:W-:-:S05]  /*2f20*/  LEA.HI.X.SX32 R3, R0, UR11, 0x1, P0 ;  /* 0x0000000b00037c11 */ /* 0x000fca00080f0eff */
[----:B------:R0:W5:Y:S04]  /*2f30*/  LDG.E.CONSTANT R5, desc[UR8][R4.64] ;  /* 0x0000000804057981 */ /* 0x000168000c1e9900 */
[----:B------:R0:W5:Y:S01]  /*2f40*/  LDG.E.U8.CONSTANT R2, desc[UR8][R2.64] ;  /* 0x0000000802027981 */ /* 0x000162000c1e9100 */
[----:B------:R-:W-:Y:S01]  /*2f50*/  HFMA2 R0, -RZ, RZ, 1.0009765625, 3.07559967041015625e-05 ;  /* 0x3c010204ff007431 */ /* 0x000fe200000001ff */
[----:B------:R-:W-:Y:S04]  /*2f60*/  BSSY.RECONVERGENT B2, `(.L_x_140) ;  /* 0x000000b000027945 */ /* 0x000fe80003800200 */
[----:B------:R-:W-:-:S04]  /*2f70*/  FFMA R15, R0, -R7, 1 ;  /* 0x3f800000000f7423 */ /* 0x000fc80000000807 */
[----:B------:R-:W-:Y:S01]  /*2f80*/  FFMA R0, R15, R0, 0.0078740157186985015869 ;  /* 0x3c0102040f007423 */ /* 0x000fe20000000000 */
[----:B---3--:R-:W1:Y:S03]  /*2f90*/  FCHK P0, R12, 127 ;  /* 0x42fe00000c007902 */ /* 0x008e660000000000 */
[----:B------:R-:W-:-:S04]  /*2fa0*/  FFMA R13, R0, R12, RZ ;  /* 0x0000000c000d7223 */ /* 0x000fc800000000ff */
[----:B------:R-:W-:-:S04]  /*2fb0*/  FFMA R6, R13, -127, R12 ;  /* 0xc2fe00000d067823 */ /* 0x000fc8000000000c */
[----:B------:R-:W-:Y:S01]  /*2fc0*/  FFMA R0, R0, R6, R13 ;  /* 0x0000000600007223 */ /* 0x000fe2000000000d */
[----:B01----:R-:W-:Y:S06]  /*2fd0*/  @!P0 BRA `(.L_x_141) ;  /* 0x00000000000c8947 */ /* 0x003fec0003800000 */
[----:B------:R-:W-:Y:S01]  /*2fe0*/  IMAD.MOV.U32 R3, RZ, RZ, R12 ;  /* 0x000000ffff037224 */ /* 0x000fe200078e000c */
[----:B------:R-:W-:-:S07]  /*2ff0*/  MOV R10, 0x3010 ;  /* 0x00003010000a7802 */ /* 0x000fce0000000f00 */
[----:B-----5:R-:W-:Y:S05]  /*3000*/  CALL.REL.NOINC `($__internal_2_$__cuda_sm3x_div_rn_noftz_f32_slowpath) ;  /* 0x0000000000287944 */ /* 0x020fea0003c00000 */
.L_x_141:
[----:B------:R-:W-:Y:S05]  /*3010*/  BSYNC.RECONVERGENT B2 ;  /* 0x0000000000027941 */ /* 0x000fea0003800200 */
.L_x_140:
[----:B-----5:R-:W0:Y:S02]  /*3020*/  I2F.S8 R3, R2 ;  /* 0x0000000200037306 */ /* 0x020e240000001400 */
[----:B0-----:R-:W-:-:S04]  /*3030*/  FMUL R0, R3, R0 ;  /* 0x0000000003007220 */ /* 0x001fc80000400000 */
[----:B------:R-:W-:-:S07]  /*3040*/  FFMA R24, R5, R0, R24 ;  /* 0x0000000005187223 */ /* 0x000fce0000000018 */
.L_x_107:
[----:B------:R-:W0:Y:S01]  /*3050*/  LDC.64 R2, c[0x0][0x380] ;  /* 0x0000e000ff027b82 */ /* 0x000e220000000a00 */
[----:B------:R-:W1:Y:S02]  /*3060*/  LDCU UR5, c[0x0][0x3a4] ;  /* 0x00007480ff0577ac */ /* 0x000e640008000800 */
[----:B-1----:R-:W-:-:S04]  /*3070*/  IMAD R9, R9, UR5, R11 ;  /* 0x0000000509097c24 */ /* 0x002fc8000f8e020b */
[----:B0-----:R-:W-:-:S05]  /*3080*/  IMAD.WIDE R2, R9, 0x4, R2 ;  /* 0x0000000409027825 */ /* 0x001fca00078e0202 */
[----:B------:R-:W-:Y:S01]  /*3090*/  STG.E desc[UR8][R2.64], R24 ;  /* 0x0000001802007986 */ /* 0x000fe2000c101908 */
[----:B------:R-:W-:Y:S05]  /*30a0*/  EXIT ;  /* 0x000000000000794d */ /* 0x000fea0003800000 */
        .weak           $__internal_2_$__cuda_sm3x_div_rn_noftz_f32_slowpath
        .type           $__internal_2_$__cuda_sm3x_div_rn_noftz_f32_slowpath,@function
        .size           $__internal_2_$__cuda_sm3x_div_rn_noftz_f32_slowpath,(.L_x_184 - $__internal_2_$__cuda_sm3x_div_rn_noftz_f32_slowpath)
$__internal_2_$__cuda_sm3x_div_rn_noftz_f32_slowpath:
[----:B------:R-:W-:Y:S01]  /*30b0*/  SHF.R.U32.HI R20, RZ, 0x17, R7 ;  /* 0x00000017ff147819 */ /* 0x000fe20000011607 */
[----:B------:R-:W-:Y:S01]  /*30c0*/  BSSY.RECONVERGENT B0, `(.L_x_142) ;  /* 0x0000067000007945 */ /* 0x000fe20003800200 */
[----:B------:R-:W-:Y:S02]  /*30d0*/  SHF.R.U32.HI R21, RZ, 0x17, R3 ;  /* 0x00000017ff157819 */ /* 0x000fe40000011603 */
[----:B------:R-:W-:Y:S02]  /*30e0*/  LOP3.LUT R20, R20, 0xff, RZ, 0xc0, !PT ;  /* 0x000000ff14147812 */ /* 0x000fe400078ec0ff */
[----:B------:R-:W-:Y:S02]  /*30f0*/  LOP3.LUT R21, R21, 0xff, RZ, 0xc0, !PT ;  /* 0x000000ff15157812 */ /* 0x000fe400078ec0ff */
[----:B------:R-:W-:-:S03]  /*3100*/  IADD3 R22, PT, PT, R20, -0x1, RZ ;  /* 0xffffffff14167810 */ /* 0x000fc60007ffe0ff */
[----:B------:R-:W-:Y:S01]  /*3110*/  VIADD R0, R21, 0xffffffff ;  /* 0xffffffff15007836 */ /* 0x000fe20000000000 */
[----:B------:R-:W-:Y:S02]  /*3120*/  ISETP.GT.U32.AND P0, PT, R22, 0xfd, PT ;  /* 0x000000fd1600780c */ /* 0x000fe40003f04070 */
[----:B------:R-:W-:Y:S02]  /*3130*/  MOV R22, 0x42fe0000 ;  /* 0x42fe000000167802 */ /* 0x000fe40000000f00 */
        /* <DEDUP_REMOVED lines=20> */
[----:B------:R-:W-:-:S05]  /*3280*/  VIADD R23, R21, 0xffffffff ;  /* 0xffffffff15177836 */ /* 0x000fca0000000000 */
[----:B------:R-:W-:Y:S02]  /*3290*/  ISETP.GE.AND P0, PT, R23, RZ, PT ;  /* 0x000000ff1700720c */ /* 0x000fe40003f06270 */
[----:B------:R-:W-:-:S04]  /*32a0*/  IADD3 R23, PT, PT, R20, -0x1, RZ ;  /* 0xffffffff14177810 */ /* 0x000fc80007ffe0ff */
[----:B------:R-:W-:-:S07]  /*32b0*/  ISETP.GE.AND P1, PT, R23, RZ, PT ;  /* 0x000000ff1700720c */ /* 0x000fce0003f26270 */
[----:B------:R-:W-:Y:S01]  /*32c0*/  @P0 IMAD.MOV.U32 R23, RZ, RZ, RZ ;  /* 0x000000ffff170224 */ /* 0x000fe200078e00ff */
[----:B------:R-:W-:Y:S01]  /*32d0*/  @!P0 MOV R23, 0xffffffc0 ;  /* 0xffffffc000178802 */ /* 0x000fe20000000f00 */
[----:B------:R-:W-:-:S04]  /*32e0*/  @!P0 FFMA R3, R3, 1.84467440737095516160e+19, RZ ;  /* 0x5f80000003038823 */ /* 0x000fc800000000ff */
[----:B------:R-:W-:Y:S01]  /*32f0*/  @!P1 FFMA R22, R0, 1.84467440737095516160e+19, RZ ;  /* 0x5f80000000169823 */ /* 0x000fe200000000ff */
[----:B------:R-:W-:-:S07]  /*3300*/  @!P1 VIADD R23, R23, 0x40 ;  /* 0x0000004017179836 */ /* 0x000fce0000000000 */
.L_x_143:
[----:B------:R-:W-:Y:S01]  /*3310*/  LEA R0, R20, 0xc0800000, 0x17 ;  /* 0xc080000014007811 */ /* 0x000fe200078eb8ff */
[----:B------:R-:W-:Y:S01]  /*3320*/  VIADD R21, R21, 0xffffff81 ;  /* 0xffffff8115157836 */ /* 0x000fe20000000000 */
[----:B------:R-:W-:Y:S02]  /*3330*/  BSSY.RECONVERGENT B1, `(.L_x_148) ;  /* 0x0000035000017945 */ /* 0x000fe40003800200 */
[----:B------:R-:W-:Y:S01]  /*3340*/  IADD3 R22, PT, PT, -R0, R22, RZ ;  /* 0x0000001600167210 */ /* 0x000fe20007ffe1ff */
[----:B------:R-:W-:-:S03]  /*3350*/  IMAD R3, R21, -0x800000, R3 ;  /* 0xff80000015037824 */ /* 0x000fc600078e0203 */
[----:B------:R0:W1:Y:S02]  /*3360*/  MUFU.RCP R0, R22 ;  /* 0x0000001600007308 */ /* 0x0000640000001000 */
[----:B0-----:R-:W-:-:S04]  /*3370*/  FADD.FTZ R22, -R22, -RZ ;  /* 0x800000ff16167221 */ /* 0x001fc80000010100 */
[----:B-1----:R-:W-:-:S04]  /*3380*/  FFMA R26, R0, R22, 1 ;  /* 0x3f800000001a7423 */ /* 0x002fc80000000016 */
[----:B------:R-:W-:Y:S01]  /*3390*/  FFMA R0, R0, R26, R0 ;  /* 0x0000001a00007223 */ /* 0x000fe20000000000 */
[----:B------:R-:W-:-:S03]  /*33a0*/  IADD3 R26, PT, PT, R21, 0x7f, -R20 ;  /* 0x0000007f151a7810 */ /* 0x000fc60007ffe814 */
[----:B------:R-:W-:Y:S01]  /*33b0*/  FFMA R20, R3, R0, RZ ;  /* 0x0000000003147223 */ /* 0x000fe200000000ff */
[----:B------:R-:W-:-:S03]  /*33c0*/  IADD3 R26, PT, PT, R26, R23, RZ ;  /* 0x000000171a1a7210 */ /* 0x000fc60007ffe0ff */
        /* <DEDUP_REMOVED lines=20> */
[C---:B------:R-:W-:Y:S02]  /*3510*/  IADD3 R0, PT, PT, R22.reuse, 0x20, RZ ;  /* 0x0000002016007810 */ /* 0x040fe40007ffe0ff */
[----:B------:R-:W-:Y:S02]  /*3520*/  LOP3.LUT R23, R23, 0x7fffff, RZ, 0xc0, !PT ;  /* 0x007fffff17177812 */ /* 0x000fe400078ec0ff */
[C---:B------:R-:W-:Y:S02]  /*3530*/  ISETP.NE.AND P2, PT, R22.reuse, RZ, PT ;  /* 0x000000ff1600720c */ /* 0x040fe40003f45270 */
[----:B------:R-:W-:Y:S02]  /*3540*/  LOP3.LUT R23, R23, 0x800000, RZ, 0xfc, !PT ;  /* 0x0080000017177812 */ /* 0x000fe400078efcff */
[----:B------:R-:W-:Y:S01]  /*3550*/  ISETP.NE.AND P1, PT, R22, RZ, PT ;  /* 0x000000ff1600720c */ /* 0x000fe20003f25270 */
[----:B------:R-:W-:Y:S01]  /*3560*/  IMAD.MOV R22, RZ, RZ, -R22 ;  /* 0x000000ffff167224 */ /* 0x000fe200078e0a16 */
[----:B------:R-:W-:-:S02]  /*3570*/  SHF.L.U32 R0, R23, R0, RZ ;  /* 0x0000000017007219 */ /* 0x000fc400000006ff */
[----:B------:R-:W-:Y:S02]  /*3580*/  FSETP.NEU.FTZ.AND P0, PT, R26, R3, PT ;  /* 0x000000031a00720b */ /* 0x000fe40003f1d000 */
[----:B------:R-:W-:Y:S02]  /*3590*/  SEL R22, R22, RZ, P2 ;  /* 0x000000ff16167207 */ /* 0x000fe40001000000 */
[----:B------:R-:W-:Y:S02]  /*35a0*/  ISETP.NE.AND P1, PT, R0, RZ, P1 ;  /* 0x000000ff0000720c */ /* 0x000fe40000f25270 */
[----:B------:R-:W-:Y:S02]  /*35b0*/  SHF.R.U32.HI R23, RZ, R22, R23 ;  /* 0x00000016ff177219 */ /* 0x000fe40000011617 */
[----:B------:R-:W-:Y:S02]  /*35c0*/  PLOP3.LUT P0, PT, P0, P1, PT, 0xf8, 0x8f ;  /* 0x00000000008f781c */ /* 0x000fe40000703f70 */
[----:B------:R-:W-:-:S02]  /*35d0*/  SHF.R.U32.HI R3, RZ, 0x1, R23 ;  /* 0x00000001ff037819 */ /* 0x000fc40000011617 */
[----:B------:R-:W-:-:S04]  /*35e0*/  SEL R0, RZ, 0x1, !P0 ;  /* 0x00000001ff007807 */ /* 0x000fc80004000000 */
[----:B------:R-:W-:-:S04]  /*35f0*/  LOP3.LUT R0, R0, 0x1, R3, 0xf8, !PT ;  /* 0x0000000100007812 */ /* 0x000fc800078ef803 */
[----:B------:R-:W-:-:S04]  /*3600*/  LOP3.LUT R0, R0, R23, RZ, 0xc0, !PT ;  /* 0x0000001700007212 */ /* 0x000fc800078ec0ff */
[----:B------:R-:W-:-:S04]  /*3610*/  IADD3 R0, PT, PT, R3, R0, RZ ;  /* 0x0000000003007210 */ /* 0x000fc80007ffe0ff */
[----:B------:R-:W-:Y:S01]  /*3620*/  LOP3.LUT R21, R0, R21, RZ, 0xfc, !PT ;  /* 0x0000001500157212 */ /* 0x000fe200078efcff */
[----:B------:R-:W-:Y:S06]  /*3630*/  BRA `(.L_x_151) ;  /* 0x0000000000107947 */ /* 0x000fec0003800000 */
.L_x_150:
[----:B------:R-:W-:-:S04]  /*3640*/  LOP3.LUT R21, R21, 0x80000000, RZ, 0xc0, !PT ;  /* 0x8000000015157812 */ /* 0x000fc800078ec0ff */
[----:B------:R-:W-:Y:S01]  /*3650*/  LOP3.LUT R21, R21, 0x7f800000, RZ, 0xfc, !PT ;  /* 0x7f80000015157812 */ /* 0x000fe200078efcff */
[----:B------:R-:W-:Y:S06]  /*3660*/  BRA `(.L_x_151) ;  /* 0x0000000000047947 */ /* 0x000fec0003800000 */
.L_x_149:
[----:B------:R-:W-:-:S07]  /*3670*/  LEA R21, R26, R21, 0x17 ;  /* 0x000000151a157211 */ /* 0x000fce00078eb8ff */
.L_x_151:
[----:B------:R-:W-:Y:S05]  /*3680*/  BSYNC.RECONVERGENT B1 ;  /* 0x0000000000017941 */ /* 0x000fea0003800200 */
.L_x_148:
[----:B------:R-:W-:Y:S01]  /*3690*/  IMAD.MOV.U32 R0, RZ, RZ, R21 ;  /* 0x000000ffff007224 */ /* 0x000fe200078e0015 */
[----:B------:R-:W-:Y:S06]  /*36a0*/  BRA `(.L_x_152) ;  /* 0x0000000000207947 */ /* 0x000fec0003800000 */
.L_x_147:
[----:B------:R-:W-:-:S04]  /*36b0*/  LOP3.LUT R3, R22, 0x80000000, R3, 0x48, !PT ;  /* 0x8000000016037812 */ /* 0x000fc800078e4803 */
[----:B------:R-:W-:Y:S01]  /*36c0*/  LOP3.LUT R0, R3, 0x7f800000, RZ, 0xfc, !PT ;  /* 0x7f80000003007812 */ /* 0x000fe200078efcff */
[----:B------:R-:W-:Y:S06]  /*36d0*/  BRA `(.L_x_152) ;  /* 0x0000000000147947 */ /* 0x000fec0003800000 */
.L_x_146:
[----:B------:R-:W-:Y:S01]  /*36e0*/  LOP3.LUT R0, R22, 0x80000000, R3, 0x48, !PT ;  /* 0x8000000016007812 */ /* 0x000fe200078e4803 */
[----:B------:R-:W-:Y:S06]  /*36f0*/  BRA `(.L_x_152) ;  /* 0x00000000000c7947 */ /* 0x000fec0003800000 */
.L_x_145:
[----:B------:R-:W0:Y:S01]  /*3700*/  MUFU.RSQ R0, -QNAN ;  /* 0xffc0000000007908 */ /* 0x000e220000001400 */
[----:B------:R-:W-:Y:S05]  /*3710*/  BRA `(.L_x_152) ;  /* 0x0000000000047947 */ /* 0x000fea0003800000 */
.L_x_144:
[----:B------:R-:W-:-:S07]  /*3720*/  FADD.FTZ R0, R3, R0 ;  /* 0x0000000003007221 */ /* 0x000fce0000010000 */
.L_x_152:
[----:B------:R-:W-:Y:S05]  /*3730*/  BSYNC.RECONVERGENT B0 ;  /* 0x0000000000007941 */ /* 0x000fea0003800200 */
.L_x_142:
[----:B------:R-:W-:Y:S01]  /*3740*/  HFMA2 R21, -RZ, RZ, 0, 0 ;  /* 0x00000000ff157431 */ /* 0x000fe200000001ff */
[----:B------:R-:W-:-:S04]  /*3750*/  MOV R20, R10 ;  /* 0x0000000a00147202 */ /* 0x000fc80000000f00 */
[----:B0-----:R-:W-:Y:S05]  /*3760*/  RET.REL.NODEC R20 `(bnb_int8_gemm_f32_naive) ;  /* 0xffffffc814247950 */ /* 0x001fea0003c3ffff */
.L_x_153:
        /* <DEDUP_REMOVED lines=9> */
.L_x_184:


//--------------------- .text.bnb_nf4_gemm_f32_bias --------------------------
	.section	.text.bnb_nf4_gemm_f32_bias,"ax",@progbits
	.align	128
        .global         bnb_nf4_gemm_f32_bias
        .type           bnb_nf4_gemm_f32_bias,@function
        .size           bnb_nf4_gemm_f32_bias,(.L_x_188 - bnb_nf4_gemm_f32_bias)
        .other          bnb_nf4_gemm_f32_bias,@"STO_CUDA_ENTRY STV_DEFAULT"
bnb_nf4_gemm_f32_bias:
.text.bnb_nf4_gemm_f32_bias:
        /* <DEDUP_REMOVED lines=9> */
[----:B0-----:R-:W-:Y:S02]  /*0090*/  IMAD R4, R4, 0x10, R7 ;  /* 0x0000001004047824 */ /* 0x001fe400078e0207 */
[----:B---3--:R-:W-:-:S06]  /*00a0*/  IMAD R5, R5, 0x10, R2 ;  /* 0x0000001005057824 */ /* 0x008fcc00078e0202 */
[----:B--2---:R-:W-:Y:S05]  /*00b0*/  BRA.U !UP0, `(.L_x_154) ;  /* 0x0000001508347547 */ /* 0x004fea000b800000 */
[----:B------:R-:W0:Y:S01]  /*00c0*/  S2R R3, SR_CgaCtaId ;  /* 0x0000000000037919 */ /* 0x000e220000008800 */
[----:B------:R-:W-:Y:S01]  /*00d0*/  MOV R0, 0x400 ;  /* 0x0000040000007802 */ /* 0x000fe20000000f00 */
[----:B------:R-:W-:Y:S01]  /*00e0*/  IMAD.MOV.U32 R12, RZ, RZ, RZ ;  /* 0x000000ffff0c7224 */ /* 0x000fe200078e00ff */
[----:B------:R-:W1:Y:S01]  /*00f0*/  LDCU UR5, c[0x0][0x3b0] ;  /* 0x00007600ff0577ac */ /* 0x000e620008000800 */
[----:B------:R-:W-:Y:S01]  /*0100*/  IMAD.MOV.U32 R8, RZ, RZ, RZ ;  /* 0x000000ffff087224 */ /* 0x000fe200078e00ff */
[----:B0-----:R-:W-:-:S05]  /*0110*/  LEA R0, R3, R0, 0x18 ;  /* 0x0000000003007211 */ /* 0x001fca00078ec0ff */
[----:B------:R-:W-:Y:S02]  /*0120*/  IMAD R6, R7, 0x84, R0 ;  /* 0x0000008407067824 */ /* 0x000fe400078e0200 */
[----:B------:R-:W-:Y:S02]  /*0130*/  IMAD R7, R5, UR4, RZ ;  /* 0x0000000405077c24 */ /* 0x000fe4000f8e02ff */
[----:B-1----:R-:W-:-:S07]  /*0140*/  VIADD R9, R6, 0x8 ;  /* 0x0000000806097836 */ /* 0x002fce0000000000 */
.L_x_163:
[----:B0-----:R-:W0:Y:S01]  /*0150*/  LDCU UR4, c[0x0][0x3b0] ;  /* 0x00007600ff0477ac */ /* 0x001e220008000800 */
[----:B------:R-:W-:Y:S01]  /*0160*/  IADD3 R0, PT, PT, R2, R8, RZ ;  /* 0x0000000802007210 */ /* 0x000fe20007ffe0ff */
        /* <DEDUP_REMOVED lines=11> */
[C---:B------:R-:W-:Y:S02]  /*0220*/  IMAD R14, R4.reuse, R17, R8 ;  /* 0x00000011040e7224 */ /* 0x040fe400078e0208 */
[----:B------:R-:W-:Y:S01]  /*0230*/  IMAD.MOV.U32 R3, RZ, RZ, R2 ;  /* 0x000000ffff037224 */ /* 0x000fe200078e0002 */
[----:B0-----:R-:W-:-:S13]  /*0240*/  ISETP.GE.AND P0, PT, R4, UR6, PT ;  /* 0x0000000604007c0c */ /* 0x001fda000bf06270 */
.L_x_157:
[----:B0-----:R-:W0:Y:S01]  /*0250*/  @!P0 LDC.64 R10, c[0x0][0x388] ;  /* 0x0000e200ff0a8b82 */ /* 0x001e220000000a00 */
[----:B------:R-:W-:-:S04]  /*0260*/  @!P0 IMAD.IADD R13, R14, 0x1, R3 ;  /* 0x000000010e0d8824 */ /* 0x000fc800078e0203 */
[----:B0-----:R-:W-:-:S06]  /*0270*/  @!P0 IMAD.WIDE.U32 R10, R13, 0x4, R10 ;  /* 0x000000040d0a8825 */ /* 0x001fcc00078e000a */
[----:B------:R-:W2:Y:S01]  /*0280*/  @!P0 LDG.E.CONSTANT R10, desc[UR8][R10.64] ;  /* 0x000000080a0a8981 */ /* 0x000ea2000c1e9900 */
[C---:B------:R-:W-:Y:S01]  /*0290*/  IMAD R13, R3.reuse, 0x4, R6 ;  /* 0x00000004030d7824 */ /* 0x040fe200078e0206 */
[C---:B------:R-:W-:Y:S01]  /*02a0*/  ISETP.LT.U32.AND P2, PT, R3.reuse, 0x10, PT ;  /* 0x000000100300780c */ /* 0x040fe20003f41070 */
[----:B------:R-:W-:Y:S02]  /*02b0*/  VIADD R15, R3, 0x10 ;  /* 0x00000010030f7836 */ /* 0x000fe40000000000 */
[----:B------:R-:W-:Y:S02]  /*02c0*/  IMAD.U32 R17, RZ, RZ, UR7 ;  /* 0x00000007ff117e24 */ /* 0x000fe4000f8e00ff */
[----:B------:R-:W-:Y:S01]  /*02d0*/  IMAD.MOV.U32 R3, RZ, RZ, R15 ;  /* 0x000000ffff037224 */ /* 0x000fe200078e000f */
[----:B------:R-:W-:-:S04]  /*02e0*/  IADD3 R0, PT, PT, R15, R8, RZ ;  /* 0x000000080f007210 */ /* 0x000fc80007ffe0ff */
[----:B------:R-:W-:Y:S01]  /*02f0*/  ISETP.GE.AND P1, PT, R0, R17, PT ;  /* 0x000000110000720c */ /* 0x000fe20003f26270 */
[----:B--2---:R0:W-:Y:S04]  /*0300*/  @!P0 STS [R13], R10 ;  /* 0x0000000a0d008388 */ /* 0x0041e80000000800 */
[----:B------:R0:W-:Y:S08]  /*0310*/  @P0 STS [R13], RZ ;  /* 0x000000ff0d000388 */ /* 0x0001f00000000800 */
[----:B------:R-:W-:Y:S05]  /*0320*/  @!P1 BRA P2, `(.L_x_157) ;  /* 0xfffffffc00c89947 */ /* 0x000fea000103ffff */
.L_x_156:
[----:B------:R-:W-:Y:S05]  /*0330*/  BSYNC.RECONVERGENT B0 ;  /* 0x0000000000007941 */ /* 0x000fea0003800200 */
.L_x_155:
[----:B------:R-:W1:Y:S01]  /*0340*/  LDCU UR7, c[0x0][0x3a8] ;  /* 0x00007500ff0777ac */ /* 0x000e620008000800 */
[----:B------:R-:W-:Y:S01]  /*0350*/  BSSY.RECONVERGENT B0, `(.L_x_158) ;  /* 0x000011d000007945 */ /* 0x000fe20003800200 */
[----:B------:R-:W2:Y:S01]  /*0360*/  LDCU UR6, c[0x0][0x3ac] ;  /* 0x00007580ff0677ac */ /* 0x000ea20008000800 */
[----:B------:R-:W-:Y:S01]  /*0370*/  BAR.SYNC.DEFER_BLOCKING 0x0 ;  /* 0x0000000000007b1d */ /* 0x000fe20000010000 */
[----:B-1----:R-:W-:-:S04]  /*0380*/  ISETP.GE.AND P0, PT, R4, UR7, PT ;  /* 0x0000000704007c0c */ /* 0x002fc8000bf06270 */
[----:B--2---:R-:W-:-:S04]  /*0390*/  ISETP.GE.OR P0, PT, R5, UR6, P0 ;  /* 0x0000000605007c0c */ /* 0x004fc80008706670 */
[----:B------:R-:W-:-:S13]  /*03a0*/  ISETP.GE.OR P0, PT, R8, R17, P0 ;  /* 0x000000110800720c */ /* 0x000fda0000706670 */
[----:B------:R-:W-:Y:S05]  /*03b0*/  @P0 BRA `(.L_x_159) ;  /* 0x0000001000580947 */ /* 0x000fea0003800000 */
[----:B------:R-:W-:Y:S01]  /*03c0*/  UISETP.GE.AND UP0, UPT, UR5, 0x4, UPT ;  /* 0x000000040500788c */ /* 0x000fe2000bf06270 */
[----:B------:R-:W-:-:S08]  /*03d0*/  IMAD.MOV.U32 R3, RZ, RZ, RZ ;  /* 0x000000ffff037224 */ /* 0x000fd000078e00ff */
[----:B------:R-:W-:Y:S05]  /*03e0*/  BRA.U !UP0, `(.L_x_160) ;  /* 0x0000000908507547 */ /* 0x000fea000b800000 */
[----:B------:R-:W1:Y:S01]  /*03f0*/  LDC R0, c[0x0][0x3b4] ;  /* 0x0000ed00ff007b82 */ /* 0x000e620000000800 */
[----:B------:R-:W-:Y:S01]  /*0400*/  LOP3.LUT R3, R7, 0x1, RZ, 0xc0, !PT ;  /* 0x0000000107037812 */ /* 0x000fe200078ec0ff */
[----:B------:R-:W-:Y:S01]  /*0410*/  ULOP3.LUT UR6, UR4, 0x3c, URZ, 0xc0, !UPT ;  /* 0x0000003c04067892 */ /* 0x000fe2000f8ec0ff */
[----:B------:R-:W2:Y:S02]  /*0420*/  LDCU.64 UR10, c[0x0][0x390] ;  /* 0x00007200ff0a77ac */ /* 0x000ea40008000a00 */
[----:B------:R-:W-:Y:S01]  /*0430*/  ISETP.NE.U32.AND P0, PT, R3, 0x1, PT ;  /* 0x000000010300780c */ /* 0x000fe20003f05070 */
[----:B------:R-:W-:Y:S02]  /*0440*/  IMAD.MOV.U32 R3, RZ, RZ, R9 ;  /* 0x000000ffff037224 */ /* 0x000fe400078e0009 */
[----:B0-----:R-:W0:Y:S01]  /*0450*/  LDC R10, c[0x0][0x3b4] ;  /* 0x0000ed00ff0a7b82 */ /* 0x001e220000000800 */
[----:B------:R-:W-:-:S07]  /*0460*/  UIADD3 UR7, UPT, UPT, -UR6, URZ, URZ ;  /* 0x000000ff06077290 */ /* 0x000fce000fffe1ff */
[----:B------:R-:W3:Y:S01]  /*0470*/  LDC.64 R14, c[0x0][0x398] ;  /* 0x0000e600ff0e7b82 */ /* 0x000ee20000000a00 */
[----:B-1----:R-:W-:-:S04]  /*0480*/  IABS R0, R0 ;  /* 0x0000000000007213 */ /* 0x002fc80000000000 */
[----:B------:R-:W1:Y:S08]  /*0490*/  I2F.RP R11, R0 ;  /* 0x00000000000b7306 */ /* 0x000e700000209400 */
[----:B-1----:R-:W1:Y:S02]  /*04a0*/  MUFU.RCP R11, R11 ;  /* 0x0000000b000b7308 */ /* 0x002e640000001000 */
[----:B-1----:R-:W-:-:S06]  /*04b0*/  VIADD R16, R11, 0xffffffe ;  /* 0x0ffffffe0b107836 */ /* 0x002fcc0000000000 */
[----:B------:R1:W4:Y:S02]  /*04c0*/  F2I.FTZ.U32.TRUNC.NTZ R17, R16 ;  /* 0x0000001000117305 */ /* 0x000324000021f000 */
[----:B-1----:R-:W-:Y:S02]  /*04d0*/  IMAD.MOV.U32 R16, RZ, RZ, RZ ;  /* 0x000000ffff107224 */ /* 0x002fe400078e00ff */
[----:B----4-:R-:W-:-:S04]  /*04e0*/  IMAD.MOV R13, RZ, RZ, -R17 ;  /* 0x000000ffff0d7224 */ /* 0x010fc800078e0a11 */
[----:B------:R-:W-:Y:S01]  /*04f0*/  IMAD R11, R13, R0, RZ ;  /* 0x000000000d0b7224 */ /* 0x000fe200078e02ff */
[----:B------:R-:W-:-:S03]  /*0500*/  IADD3 R13, PT, PT, R7, 0x3, R8 ;  /* 0x00000003070d7810 */ /* 0x000fc60007ffe008 */
[----:B0-23--:R-:W-:-:S07]  /*0510*/  IMAD.HI.U32 R11, R17, R11, R16 ;  /* 0x0000000b110b7227 */ /* 0x00dfce00078e0010 */
.L_x_161:
[C---:B------:R-:W-:Y:S01]  /*0520*/  IADD3 R25, PT, PT, R13.reuse, -0x3, RZ ;  /* 0xfffffffd0d197810 */ /* 0x040fe20007ffe0ff */
[----:B------:R-:W-:-:S03]  /*0530*/  VIADD R19, R13, 0xffffffff ;  /* 0xffffffff0d137836 */ /* 0x000fc60000000000 */
[----:B------:R-:W-:Y:S02]  /*0540*/  LEA.HI R16, R25, R25, RZ, 0x1 ;  /* 0x0000001919107211 */ /* 0x000fe400078f08ff */
[----:B------:R-:W-:Y:S02]  /*0550*/  LEA.HI R17, R19, R19, RZ, 0x1 ;  /* 0x0000001313117211 */ /* 0x000fe400078f08ff */
[----:B------:R-:W-:Y:S02]  /*0560*/  SHF.R.S32.HI R16, RZ, 0x1, R16 ;  /* 0x00000001ff107819 */ /* 0x000fe40000011410 */
[----:B------:R-:W-:Y:S02]  /*0570*/  SHF.R.S32.HI R17, RZ, 0x1, R17 ;  /* 0x00000001ff117819 */ /* 0x000fe40000011411 */
[----:B------:R-:W-:-:S04]  /*0580*/  IADD3 R22, P1, PT, R16, UR10, RZ ;  /* 0x0000000a10167c10 */ /* 0x000fc8000ff3e0ff */
[----:B------:R-:W-:Y:S02]  /*0590*/  LEA.HI.X.SX32 R23, R16, UR11, 0x1, P1 ;  /* 0x0000000b10177c11 */ /* 0x000fe400088f0eff */
[----:B------:R-:W-:-:S03]  /*05a0*/  IADD3 R20, P1, PT, R17, UR10, RZ ;  /* 0x0000000a11147c10 */ /* 0x000fc6000ff3e0ff */
[----:B------:R0:W2:Y:S01]  /*05b0*/  LDG.E.U8.CONSTANT R22, desc[UR8][R22.64] ;  /* 0x0000000816167981 */ /* 0x0000a2000c1e9100 */
[----:B------:R-:W-:-:S05]  /*05c0*/  LEA.HI.X.SX32 R21, R17, UR11, 0x1, P1 ;  /* 0x0000000b11157c11 */ /* 0x000fca00088f0eff */
[----:B------:R1:W3:Y:S01]  /*05d0*/  LDG.E.U8.CONSTANT R24, desc[UR8][R20.64] ;  /* 0x0000000814187981 */ /* 0x0002e2000c1e9100 */
[-C--:B------:R-:W-:Y:S01]  /*05e0*/  IABS R18, R10.reuse ;  /* 0x0000000a00127213 */ /* 0x080fe20000000000 */
[----:B------:R-:W-:Y:S01]  /*05f0*/  VIADD R27, R13, 0xfffffffe ;  /* 0xfffffffe0d1b7836 */ /* 0x000fe20000000000 */
[----:B------:R-:W-:Y:S02]  /*0600*/  IABS R16, R25 ;  /* 0x0000001900107213 */ /* 0x000fe40000000000 */
[----:B------:R-:W4:Y:S01]  /*0610*/  I2F.RP R26, R18 ;  /* 0x00000012001a7306 */ /* 0x000f220000209400 */
[----:B------:R-:W-:Y:S02]  /*0620*/  LOP3.LUT R25, R25, R10, RZ, 0x3c, !PT ;  /* 0x0000000a19197212 */ /* 0x000fe400078e3cff */
[----:B0-----:R-:W-:Y:S01]  /*0630*/  IMAD.HI.U32 R23, R11, R16, RZ ;  /* 0x000000100b177227 */ /* 0x001fe200078e00ff */
[----:B-1----:R-:W-:-:S03]  /*0640*/  IABS R20, R27 ;  /* 0x0000001b00147213 */ /* 0x002fc60000000000 */
[----:B------:R-:W-:Y:S01]  /*0650*/  IMAD.MOV R11, RZ, RZ, -R23 ;  /* 0x000000ffff0b7224 */ /* 0x000fe200078e0a17 */
[----:B------:R-:W-:-:S03]  /*0660*/  ISETP.GE.AND P4, PT, R25, RZ, PT ;  /* 0x000000ff1900720c */ /* 0x000fc60003f86270 */
[----:B------:R-:W-:Y:S02]  /*0670*/  IMAD R21, R18, R11, R16 ;  /* 0x0000000b12157224 */ /* 0x000fe400078e0210 */
[----:B------:R-:W-:Y:S01]  /*0680*/  IMAD.MOV.U32 R16, RZ, RZ, RZ ;  /* 0x000000ffff107224 */ /* 0x000fe200078e00ff */
[----:B----4-:R-:W0:Y:S02]  /*0690*/  MUFU.RCP R26, R26 ;  /* 0x0000001a001a7308 */ /* 0x010e240000001000 */
[----:B------:R-:W-:-:S13]  /*06a0*/  ISETP.GT.U32.AND P3, PT, R0, R21, PT ;  /* 0x000000150000720c */ /* 0x000fda0003f64070 */
[----:B------:R-:W-:Y:S01]  /*06b0*/  @!P3 IADD3 R21, PT, PT, R21, -R18, RZ ;  /* 0x800000121515b210 */ /* 0x000fe20007ffe0ff */
[----:B------:R-:W-:Y:S02]  /*06c0*/  @!P3 VIADD R23, R23, 0x1 ;  /* 0x000000011717b836 */ /* 0x000fe40000000000 */
[----:B0-----:R-:W-:Y:S01]  /*06d0*/  VIADD R17, R26, 0xffffffe ;  /* 0x0ffffffe1a117836 */ /* 0x001fe20000000000 */
[----:B------:R-:W-:Y:S01]  /*06e0*/  ISETP.GE.U32.AND P1, PT, R21, R0, PT ;  /* 0x000000001500720c */ /* 0x000fe20003f26070 */
[----:B------:R-:W-:-:S04]  /*06f0*/  IMAD.MOV.U32 R0, RZ, RZ, R18 ;  /* 0x000000ffff007224 */ /* 0x000fc800078e0012 */
[----:B------:R-:W0:Y:S08]  /*0700*/  F2I.FTZ.U32.TRUNC.NTZ R17, R17 ;  /* 0x0000001100117305 */ /* 0x000e30000021f000 */
[----:B------:R-:W-:-:S04]  /*0710*/  @P1 VIADD R23, R23, 0x1 ;  /* 0x0000000117171836 */ /* 0x000fc80000000000 */
[----:B------:R-:W-:Y:S02]  /*0720*/  @!P4 IMAD.MOV R23, RZ, RZ, -R23 ;  /* 0x000000ffff17c224 */ /* 0x000fe400078e0a17 */
[----:B0-----:R-:W-:-:S04]  /*0730*/  IMAD.MOV R11, RZ, RZ, -R17 ;  /* 0x000000ffff0b7224 */ /* 0x001fc800078e0a11 */
[----:B------:R-:W-:-:S04]  /*0740*/  IMAD R11, R11, R18, RZ ;  /* 0x000000120b0b7224 */ /* 0x000fc800078e02ff */
[----:B------:R-:W-:Y:S01]  /*0750*/  IMAD.HI.U32 R11, R17, R11, R16 ;  /* 0x0000000b110b7227 */ /* 0x000fe200078e0010 */
[----:B------:R-:W-:Y:S02]  /*0760*/  IABS R17, R19 ;  /* 0x0000001300117213 */ /* 0x000fe40000000000 */
[----:B------:R-:W-:-:S03]  /*0770*/  LOP3.LUT R19, R19, R10, RZ, 0x3c, !PT ;  /* 0x0000000a13137212 */ /* 0x000fc600078e3cff */
[----:B------:R-:W-:Y:S01]  /*0780*/  IMAD.HI.U32 R16, R11, R17, RZ ;  /* 0x000000110b107227 */ /* 0x000fe200078e00ff */
[----:B------:R-:W-:Y:S02]  /*0790*/  ISETP.GE.AND P3, PT, R19, RZ, PT ;  /* 0x000000ff1300720c */ /* 0x000fe40003f66270 */
[----:B------:R-:W-:Y:S01]  /*07a0*/  IABS R19, R13 ;  /* 0x0000000d00137213 */ /* 0x000fe20000000000 */
[----:B------:R-:W-:Y:S02]  /*07b0*/  IMAD.MOV R21, RZ, RZ, -R16 ;  /* 0x000000ffff157224 */ /* 0x000fe400078e0a10 */
[----:B------:R-:W-:-:S04]  /*07c0*/  IMAD.HI.U32 R25, R11, R20, RZ ;  /* 0x000000140b197227 */ /* 0x000fc800078e00ff */
[----:B------:R-:W-:Y:S02]  /*07d0*/  IMAD R21, R18, R21, R17 ;  /* 0x0000001512157224 */ /* 0x000fe400078e0211 */
[----:B------:R-:W-:-:S03]  /*07e0*/  IMAD.MOV R17, RZ, RZ, -R25 ;  /* 0x000000ffff117224 */ /* 0x000fc600078e0a19 */
[----:B------:R-:W-:Y:S01]  /*07f0*/  ISETP.GT.U32.AND P6, PT, R0, R21, PT ;  /* 0x000000150000720c */ /* 0x000fe20003fc4070 */
[----:B------:R-:W-:-:S05]  /*0800*/  IMAD R17, R18, R17, R20 ;  /* 0x0000001112117224 */ /* 0x000fca00078e0214 */
[----:B------:R-:W-:-:S07]  /*0810*/  ISETP.GT.U32.AND P2, PT, R0, R17, PT ;  /* 0x000000110000720c */ /* 0x000fce0003f44070 */
[----:B------:R-:W-:Y:S02]  /*0820*/  @!P6 IMAD.IADD R21, R21, 0x1, -R18 ;  /* 0x000000011515e824 */ /* 0x000fe400078e0a12 */
[----:B------:R-:W-:Y:S01]  /*0830*/  @!P6 VIADD R16, R16, 0x1 ;  /* 0x000000011010e836 */ /* 0x000fe20000000000 */
[----:B------:R-:W-:Y:S02]  /*0840*/  ISETP.NE.AND P6, PT, R10, RZ, PT ;  /* 0x000000ff0a00720c */ /* 0x000fe40003fc5270 */
[----:B------:R-:W-:Y:S02]  /*0850*/  ISETP.GE.U32.AND P5, PT, R21, R0, PT ;  /* 0x000000001500720c */ /* 0x000fe40003fa6070 */
[----:B------:R-:W-:Y:S02]  /*0860*/  @!P2 IADD3 R17, PT, PT, R17, -R18, RZ ;  /* 0x800000121111a210 */ /* 0x000fe40007ffe0ff */
[----:B------:R-:W-:Y:S02]  /*0870*/  LOP3.LUT R21, RZ, R10, RZ, 0x33, !PT ;  /* 0x0000000aff157212 */ /* 0x000fe400078e33ff */
[----:B------:R-:W-:-:S02]  /*0880*/  ISETP.GE.U32.AND P1, PT, R17, R0, PT ;  /* 0x000000001100720c */ /* 0x000fc40003f26070 */
[----:B------:R-:W-:-:S05]  /*0890*/  SEL R29, R21, R23, !P6 ;  /* 0x00000017151d7207 */ /* 0x000fca0007000000 */
[----:B------:R-:W-:Y:S02]  /*08a0*/  @P5 VIADD R16, R16, 0x1 ;  /* 0x0000000110105836 */ /* 0x000fe40000000000 */
[----:B------:R-:W-:-:S04]  /*08b0*/  IMAD.WIDE R28, R29, 0x4, R14 ;  /* 0x000000041d1c7825 */ /* 0x000fc800078e020e */
[----:B------:R-:W-:Y:S01]  /*08c0*/  @!P3 IMAD.MOV R16, RZ, RZ, -R16 ;  /* 0x000000ffff10b224 */ /* 0x000fe200078e0a10 */
[----:B------:R0:W4:Y:S04]  /*08d0*/  LDG.E.CONSTANT R23, desc[UR8][R28.64] ;  /* 0x000000081c177981 */ /* 0x000128000c1e9900 */
[----:B------:R-:W-:-:S05]  /*08e0*/  SEL R17, R21, R16, !P6 ;  /* 0x0000001015117207 */ /* 0x000fca0007000000 */
[----:B------:R-:W-:-:S05]  /*08f0*/  IMAD.WIDE R16, R17, 0x4, R14 ;  /* 0x0000000411107825 */ /* 0x000fca00078e020e */
[----:B------:R1:W5:Y:S01]  /*0900*/  LDG.E.CONSTANT R26, desc[UR8][R16.64] ;  /* 0x00000008101a7981 */ /* 0x000362000c1e9900 */
[----:B0-----:R-:W-:-:S04]  /*0910*/  LEA.HI R28, R13, R13, RZ, 0x1 ;  /* 0x0000000d0d1c7211 */ /* 0x001fc800078f08ff */
[----:B------:R-:W-:Y:S01]  /*0920*/  SHF.R.S32.HI R28, RZ, 0x1, R28 ;  /* 0x00000001ff1c7819 */ /* 0x000fe2000001141c */
[----:B------:R-:W-:-:S04]  /*0930*/  @!P2 VIADD R25, R25, 0x1 ;  /* 0x000000011919a836 */ /* 0x000fc80000000000 */
[----:B------:R-:W-:Y:S01]  /*0940*/  @P1 VIADD R25, R25, 0x1 ;  /* 0x0000000119191836 */ /* 0x000fe20000000000 */
[----:B--2---:R-:W-:Y:S02]  /*0950*/  SHF.R.U32.HI R20, RZ, 0x4, R22 ;  /* 0x00000004ff147819 */ /* 0x004fe40000011616 */
[----:B------:R-:W-:Y:S02]  /*0960*/  @P0 LOP3.LUT R20, R22, 0xf, RZ, 0xc0, !PT ;  /* 0x0000000f16140812 */ /* 0x000fe400078ec0ff */
[----:B---3--:R-:W-:Y:S02]  /*0970*/  SHF.R.U32.HI R22, RZ, 0x4, R24 ;  /* 0x00000004ff167819 */ /* 0x008fe40000011618 */
[----:B------:R-:W-:Y:S01]  /*0980*/  @P0 LOP3.LUT R22, R24, 0xf, RZ, 0xc0, !PT ;  /* 0x0000000f18160812 */ /* 0x000fe200078ec0ff */
[----:B------:R-:W-:-:S05]  /*0990*/  IMAD.HI.U32 R24, R11, R19, RZ ;  /* 0x000000130b187227 */ /* 0x000fca00078e00ff */
[----:B-1----:R-:W-:-:S05]  /*09a0*/  IADD3 R17, PT, PT, -R24, RZ, RZ ;  /* 0x000000ff18117210 */ /* 0x002fca0007ffe1ff */
[----:B------:R-:W-:-:S05]  /*09b0*/  IMAD R17, R18, R17, R19 ;  /* 0x0000001112117224 */ /* 0x000fca00078e0213 */
[----:B------:R-:W-:Y:S02]  /*09c0*/  ISETP.GT.U32.AND P5, PT, R0, R17, PT ;  /* 0x000000110000720c */ /* 0x000fe40003fa4070 */
[----:B------:R-:W-:-:S04]  /*09d0*/  LEA.HI R19, R27, R27, RZ, 0x1 ;  /* 0x0000001b1b137211 */ /* 0x000fc800078f08ff */
[----:B------:R-:W-:-:S07]  /*09e0*/  SHF.R.S32.HI R19, RZ, 0x1, R19 ;  /* 0x00000001ff137819 */ /* 0x000fce0000011413 */
[----:B------:R-:W-:Y:S01]  /*09f0*/  @!P5 IMAD.IADD R17, R17, 0x1, -R18 ;  /* 0x000000011111d824 */ /* 0x000fe200078e0a12 */
[----:B------:R-:W-:-:S04]  /*0a00*/  IADD3 R18, P3, PT, R19, UR10, RZ ;  /* 0x0000000a13127c10 */ /* 0x000fc8000ff7e0ff */
[----:B------:R-:W-:Y:S02]  /*0a10*/  LEA.HI.X.SX32 R19, R19, UR11, 0x1, P3 ;  /* 0x0000000b13137c11 */ /* 0x000fe400098f0eff */
[----:B------:R-:W-:-:S03]  /*0a20*/  IADD3 R16, P3, PT, R28, UR10, RZ ;  /* 0x0000000a1c107c10 */ /* 0x000fc6000ff7e0ff */
[----:B------:R-:W2:Y:S01]  /*0a30*/  LDG.E.U8.CONSTANT R18, desc[UR8][R18.64] ;  /* 0x0000000812127981 */ /* 0x000ea2000c1e9100 */
[----:B------:R-:W-:Y:S02]  /*0a40*/  ISETP.GE.U32.AND P4, PT, R17, R0, PT ;  /* 0x000000001100720c */ /* 0x000fe40003f86070 */
[----:B------:R-:W-:-:S05]  /*0a50*/  LEA.HI.X.SX32 R17, R28, UR11, 0x1, P3 ;  /* 0x0000000b1c117c11 */ /* 0x000fca00098f0eff */
[----:B------:R0:W3:Y:S01]  /*0a60*/  LDG.E.U8.CONSTANT R28, desc[UR8][R16.64] ;  /* 0x00000008101c7981 */ /* 0x0000e2000c1e9100 */
[----:B------:R-:W-:-:S04]  /*0a70*/  LOP3.LUT R27, R27, R10, RZ, 0x3c, !PT ;  /* 0x0000000a1b1b7212 */ /* 0x000fc800078e3cff */
[----:B------:R-:W-:Y:S02]  /*0a80*/  ISETP.GE.AND P3, PT, R27, RZ, PT ;  /* 0x000000ff1b00720c */ /* 0x000fe40003f66270 */
[----:B------:R-:W-:-:S04]  /*0a90*/  LOP3.LUT R27, R13, R10, RZ, 0x3c, !PT ;  /* 0x0000000a0d1b7212 */ /* 0x000fc800078e3cff */
[----:B------:R-:W-:Y:S01]  /*0aa0*/  ISETP.GE.AND P1, PT, R27, RZ, PT ;  /* 0x000000ff1b00720c */ /* 0x000fe20003f26270 */
[----:B------:R-:W-:-:S06]  /*0ab0*/  @!P5 VIADD R24, R24, 0x1 ;  /* 0x000000011818d836 */ /* 0x000fcc0000000000 */
[----:B------:R-:W-:Y:S01]  /*0ac0*/  @!P3 IADD3 R25, PT, PT, -R25, RZ, RZ ;  /* 0x000000ff1919b210 */ /* 0x000fe20007ffe1ff */
[----:B------:R-:W-:-:S03]  /*0ad0*/  @P4 VIADD R24, R24, 0x1 ;  /* 0x0000000118184836 */ /* 0x000fc60000000000 */
[----:B0-----:R-:W-:Y:S02]  /*0ae0*/  SEL R17, R21, R25, !P6 ;  /* 0x0000001915117207 */ /* 0x001fe40007000000 */
[----:B------:R-:W-:-:S03]  /*0af0*/  @!P1 IMAD.MOV R24, RZ, RZ, -R24 ;  /* 0x000000ffff189224 */ /* 0x000fc600078e0a18 */
[----:B------:R-:W-:Y:S02]  /*0b00*/  IMAD.WIDE R16, R17, 0x4, R14 ;  /* 0x0000000411107825 */ /* 0x000fe400078e020e */
[----:B------:R-:W-:-:S04]  /*0b10*/  SEL R25, R21, R24, !P6 ;  /* 0x0000001815197207 */ /* 0x000fc80007000000 */
[----:B------:R-:W3:Y:S01]  /*0b20*/  LDG.E.CONSTANT R16, desc[UR8][R16.64] ;  /* 0x0000000810107981 */ /* 0x000ee2000c1e9900 */
[----:B------:R-:W-:-:S06]  /*0b30*/  IMAD.WIDE R24, R25, 0x4, R14 ;  /* 0x0000000419187825 */ /* 0x000fcc00078e020e */
[----:B------:R0:W3:Y:S01]  /*0b40*/  LDG.E.CONSTANT R24, desc[UR8][R24.64] ;  /* 0x0000000818187981 */ /* 0x0000e2000c1e9900 */
[----:B------:R-:W-:-:S04]  /*0b50*/  IMAD.SHL.U32 R27, R20, 0x4, RZ ;  /* 0x00000004141b7824 */ /* 0x000fc800078e00ff */
[----:B------:R-:W4:Y:S01]  /*0b60*/  LDC R20, c[0x3][R27] ;  /* 0x00c000001b147b82 */ /* 0x000f220000000800 */
[----:B------:R-:W-:Y:S02]  /*0b70*/  IMAD.SHL.U32 R29, R22, 0x4, RZ ;  /* 0x00000004161d7824 */ /* 0x000fe400078e00ff */
[----:B------:R-:W1:Y:S04]  /*0b80*/  LDS R22, [R3+-0x8] ;  /* 0xfffff80003167984 */ /* 0x000e680000000800 */
[----:B0-----:R-:W0:Y:S01]  /*0b90*/  LDS R25, [R3+-0x4] ;  /* 0xfffffc0003197984 */ /* 0x001e220000000800 */
[----:B------:R-:W5:Y:S01]  /*0ba0*/  LDC R17, c[0x3][R29] ;  /* 0x00c000001d117b82 */ /* 0x000f620000000800 */
[----:B------:R-:W-:-:S04]  /*0bb0*/  UIADD3 UR7, UPT, UPT, UR7, 0x4, URZ ;  /* 0x0000000407077890 */ /* 0x000fc8000fffe0ff */
[----:B------:R-:W-:Y:S01]  /*0bc0*/  UISETP.NE.AND UP0, UPT, UR7, URZ, UPT ;  /* 0x000000ff0700728c */ /* 0x000fe2000bf05270 */
[----:B----4-:R-:W-:Y:S02]  /*0bd0*/  FMUL R23, R23, R20 ;  /* 0x0000001417177220 */ /* 0x010fe40000400000 */
[----:B------:R-:W4:Y:S02]  /*0be0*/  LDS R20, [R3] ;  /* 0x0000000003147984 */ /* 0x000f240000000800 */
[----:B-1----:R-:W-:Y:S01]  /*0bf0*/  FFMA R23, R23, R22, R12 ;  /* 0x0000001617177223 */ /* 0x002fe2000000000c */
[----:B-----5:R-:W-:Y:S01]  /*0c00*/  FMUL R17, R26, R17 ;  /* 0x000000111a117220 */ /* 0x020fe20000400000 */
[----:B------:R-:W-:Y:S02]  /*0c10*/  IADD3 R13, PT, PT, R13, 0x4, RZ ;  /* 0x000000040d0d7810 */ /* 0x000fe40007ffe0ff */
[----:B--2---:R-:W-:Y:S02]  /*0c20*/  SHF.R.U32.HI R19, RZ, 0x4, R18 ;  /* 0x00000004ff137819 */ /* 0x004fe40000011612 */
[----:B------:R-:W-:-:S02]  /*0c30*/  @!P0 LOP3.LUT R19, R18, 0xf, RZ, 0xc0, !PT ;  /* 0x0000000f12138812 */ /* 0x000fc400078ec0ff */
[----:B------:R1:W2:Y:S03]  /*0c40*/  LDS R18, [R3+0x4] ;  /* 0x0000040003127984 */ /* 0x0002a60000000800 */
[----:B------:R-:W-:Y:S01]  /*0c50*/  IMAD.SHL.U32 R19, R19, 0x4, RZ ;  /* 0x0000000413137824 */ /* 0x000fe200078e00ff */
[----:B---3--:R-:W-:Y:S02]  /*0c60*/  SHF.R.U32.HI R21, RZ, 0x4, R28 ;  /* 0x00000004ff157819 */ /* 0x008fe4000001161c */
[----:B------:R-:W-:-:S03]  /*0c70*/  @!P0 LOP3.LUT R21, R28, 0xf, RZ, 0xc0, !PT ;  /* 0x0000000f1c158812 */ /* 0x000fc600078ec0ff */
[----:B------:R-:W3:Y:S02]  /*0c80*/  LDC R19, c[0x3][R19] ;  /* 0x00c0000013137b82 */ /* 0x000ee40000000800 */
[----:B------:R-:W-:-:S06]  /*0c90*/  IMAD.SHL.U32 R21, R21, 0x4, RZ ;  /* 0x0000000415157824 */ /* 0x000fcc00078e00ff */
[----:B------:R-:W5:Y:S01]  /*0ca0*/  LDC R21, c[0x3][R21] ;  /* 0x00c0000015157b82 */ /* 0x000f620000000800 */
[----:B-1----:R-:W-:Y:S02]  /*0cb0*/  VIADD R3, R3, 0x10 ;  /* 0x0000001003037836 */ /* 0x002fe40000000000 */
[----:B---3--:R-:W-:-:S04]  /*0cc0*/  FMUL R16, R16, R19 ;  /* 0x0000001310107220 */ /* 0x008fc80000400000 */
[----:B0-----:R-:W-:-:S04]  /*0cd0*/  FFMA R16, R16, R25, R23 ;  /* 0x0000001910107223 */ /* 0x001fc80000000017 */
[----:B----4-:R-:W-:Y:S01]  /*0ce0*/  FFMA R16, R17, R20, R16 ;  /* 0x0000001411107223 */ /* 0x010fe20000000010 */
[----:B-----5:R-:W-:-:S04]  /*0cf0*/  FMUL R17, R24, R21 ;  /* 0x0000001518117220 */ /* 0x020fc80000400000 */
[----:B--2---:R-:W-:Y:S01]  /*0d00*/  FFMA R12, R17, R18, R16 ;  /* 0x00000012110c7223 */ /* 0x004fe20000000010 */
[----:B------:R-:W-:Y:S06]  /*0d10*/  BRA.U UP0, `(.L_x_161) ;  /* 0xfffffff900007547 */ /* 0x000fec000b83ffff */
[----:B------:R-:W-:-:S07]  /*0d20*/  IMAD.U32 R3, RZ, RZ, UR6 ;  /* 0x00000006ff037e24 */ /* 0x000fce000f8e00ff */
.L_x_160:
[----:B------:R-:W-:-:S09]  /*0d30*/  ULOP3.LUT UP0, UR7, UR4, 0x3, URZ, 0xc0, !UPT ;  /* 0x0000000304077892 */ /* 0x000fd2000f80c0ff */
[----:B------:R-:W-:Y:S05]  /*0d40*/  BRA.U !UP0, `(.L_x_159) ;  /* 0x0000000508f47547 */ /* 0x000fea000b800000 */
[----:B------:R-:W-:Y:S02]  /*0d50*/  UISETP.NE.AND UP0, UPT, UR7, 0x1, UPT ;  /* 0x000000010700788c */ /* 0x000fe4000bf05270 */
[----:B------:R-:W-:-:S04]  /*0d60*/  ULOP3.LUT UR6, UR4, 0x1, URZ, 0xc0, !UPT ;  /* 0x0000000104067892 */ /* 0x000fc8000f8ec0ff */
[----:B------:R-:W-:-:S03]  /*0d70*/  UISETP.NE.U32.AND UP1, UPT, UR6, 0x1, UPT ;  /* 0x000000010600788c */ /* 0x000fc6000bf25070 */
[----:B------:R-:W-:Y:S08]  /*0d80*/  BRA.U !UP0, `(.L_x_162) ;  /* 0x00000005082c7547 */ /* 0x000ff0000b800000 */
[----:B------:R-:W1:Y:S01]  /*0d90*/  LDC R17, c[0x0][0x3b4] ;  /* 0x0000ed00ff117b82 */ /* 0x000e620000000800 */
[----:B0-----:R-:W-:Y:S01]  /*0da0*/  IMAD.IADD R13, R7, 0x1, R3 ;  /* 0x00000001070d7824 */ /* 0x001fe200078e0203 */
[----:B------:R-:W0:Y:S04]  /*0db0*/  LDCU.64 UR6, c[0x0][0x390] ;  /* 0x00007200ff0677ac */ /* 0x000e280008000a00 */
[----:B------:R-:W-:-:S04]  /*0dc0*/  IADD3 R20, PT, PT, R13, R8, RZ ;  /* 0x000000080d147210 */ /* 0x000fc80007ffe0ff */
[----:B------:R-:W-:Y:S02]  /*0dd0*/  IABS R24, R20 ;  /* 0x0000001400187213 */ /* 0x000fe40000000000 */
[----:B-1----:R-:W-:-:S04]  /*0de0*/  IABS R19, R17 ;  /* 0x0000001100137213 */ /* 0x002fc80000000000 */
[----:B------:R-:W1:Y:S08]  /*0df0*/  I2F.RP R14, R19 ;  /* 0x00000013000e7306 */ /* 0x000e700000209400 */
[----:B-1----:R-:W1:Y:S02]  /*0e00*/  MUFU.RCP R14, R14 ;  /* 0x0000000e000e7308 */ /* 0x002e640000001000 */
[----:B-1----:R-:W-:Y:S01]  /*0e10*/  VIADD R10, R14, 0xffffffe ;  /* 0x0ffffffe0e0a7836 */ /* 0x002fe20000000000 */
[----:B------:R-:W-:-:S05]  /*0e20*/  LEA.HI R14, R20, R20, RZ, 0x1 ;  /* 0x00000014140e7211 */ /* 0x000fca00078f08ff */
[----:B------:R1:W2:Y:S02]  /*0e30*/  F2I.FTZ.U32.TRUNC.NTZ R11, R10 ;  /* 0x0000000a000b7305 */ /* 0x0002a4000021f000 */
[----:B-1----:R-:W-:Y:S02]  /*0e40*/  IMAD.MOV.U32 R10, RZ, RZ, RZ ;  /* 0x000000ffff0a7224 */ /* 0x002fe400078e00ff */
[----:B--2---:R-:W-:-:S04]  /*0e50*/  IMAD.MOV R0, RZ, RZ, -R11 ;  /* 0x000000ffff007224 */ /* 0x004fc800078e0a0b */
[----:B------:R-:W-:Y:S02]  /*0e60*/  IMAD R15, R0, R19, RZ ;  /* 0x00000013000f7224 */ /* 0x000fe400078e02ff */
[----:B------:R-:W-:Y:S02]  /*0e70*/  VIADD R0, R20, 0x1 ;  /* 0x0000000114007836 */ /* 0x000fe40000000000 */
[----:B------:R-:W-:Y:S01]  /*0e80*/  IMAD.HI.U32 R21, R11, R15, R10 ;  /* 0x0000000f0b157227 */ /* 0x000fe200078e000a */
[----:B------:R-:W-:Y:S02]  /*0e90*/  SHF.R.S32.HI R11, RZ, 0x1, R14 ;  /* 0x00000001ff0b7819 */ /* 0x000fe4000001140e */
[----:B------:R-:W-:Y:S02]  /*0ea0*/  LEA.HI R10, R0, R0, RZ, 0x1 ;  /* 0x00000000000a7211 */ /* 0x000fe400078f08ff */
[----:B0-----:R-:W-:Y:S01]  /*0eb0*/  IADD3 R14, P0, PT, R11, UR6, RZ ;  /* 0x000000060b0e7c10 */ /* 0x001fe2000ff1e0ff */
[----:B------:R-:W-:Y:S01]  /*0ec0*/  IMAD.HI.U32 R22, R21, R24, RZ ;  /* 0x0000001815167227 */ /* 0x000fe200078e00ff */
[----:B------:R-:W-:-:S02]  /*0ed0*/  SHF.R.S32.HI R16, RZ, 0x1, R10 ;  /* 0x00000001ff107819 */ /* 0x000fc4000001140a */
[----:B------:R-:W-:Y:S01]  /*0ee0*/  IABS R26, R0 ;  /* 0x00000000001a7213 */ /* 0x000fe20000000000 */
[----:B------:R-:W-:Y:S01]  /*0ef0*/  IMAD.MOV R23, RZ, RZ, -R22 ;  /* 0x000000ffff177224 */ /* 0x000fe200078e0a16 */
[C---:B------:R-:W-:Y:S02]  /*0f00*/  IADD3 R10, P1, PT, R16.reuse, UR6, RZ ;  /* 0x00000006100a7c10 */ /* 0x040fe4000ff3e0ff */
[----:B------:R-:W-:Y:S01]  /*0f10*/  LEA.HI.X.SX32 R15, R11, UR7, 0x1, P0 ;  /* 0x000000070b0f7c11 */ /* 0x000fe200080f0eff */
[----:B------:R-:W-:Y:S01]  /*0f20*/  IMAD.HI.U32 R21, R21, R26, RZ ;  /* 0x0000001a15157227 */ /* 0x000fe200078e00ff */
[----:B------:R-:W-:-:S03]  /*0f30*/  LEA.HI.X.SX32 R11, R16, UR7, 0x1, P1 ;  /* 0x00000007100b7c11 */ /* 0x000fc600088f0eff */
[----:B------:R0:W2:Y:S01]  /*0f40*/  LDG.E.U8.CONSTANT R16, desc[UR8][R14.64] ;  /* 0x000000080e107981 */ /* 0x0000a2000c1e9100 */
[C---:B------:R-:W-:Y:S02]  /*0f50*/  IMAD R24, R19.reuse, R23, R24 ;  /* 0x0000001713187224 */ /* 0x040fe400078e0218 */
[----:B------:R-:W-:Y:S01]  /*0f60*/  IMAD.MOV R25, RZ, RZ, -R21 ;  /* 0x000000ffff197224 */ /* 0x000fe200078e0a15 */
[----:B------:R1:W3:Y:S01]  /*0f70*/  LDG.E.U8.CONSTANT R18, desc[UR8][R10.64] ;  /* 0x000000080a127981 */ /* 0x0002e2000c1e9100 */
[----:B------:R-:W-:Y:S02]  /*0f80*/  LOP3.LUT R20, R20, R17, RZ, 0x3c, !PT ;  /* 0x0000001114147212 */ /* 0x000fe400078e3cff */
[C---:B------:R-:W-:Y:S01]  /*0f90*/  IMAD R26, R19.reuse, R25, R26 ;  /* 0x00000019131a7224 */ /* 0x040fe200078e021a */
[----:B------:R-:W-:Y:S01]  /*0fa0*/  ISETP.GT.U32.AND P2, PT, R19, R24, PT ;  /* 0x000000181300720c */ /* 0x000fe20003f44070 */
[----:B0-----:R-:W0:Y:S01]  /*0fb0*/  LDC.64 R14, c[0x0][0x398] ;  /* 0x0000e600ff0e7b82 */ /* 0x001e220000000a00 */
[----:B------:R-:W-:-:S02]  /*0fc0*/  ISETP.GE.AND P3, PT, R20, RZ, PT ;  /* 0x000000ff1400720c */ /* 0x000fc40003f66270 */
[----:B------:R-:W-:Y:S02]  /*0fd0*/  ISETP.GT.U32.AND P4, PT, R19, R26, PT ;  /* 0x0000001a1300720c */ /* 0x000fe40003f84070 */
[----:B------:R-:W-:-:S07]  /*0fe0*/  LOP3.LUT R0, R0, R17, RZ, 0x3c, !PT ;  /* 0x0000001100007212 */ /* 0x000fce00078e3cff */
[----:B------:R-:W-:Y:S02]  /*0ff0*/  @!P2 IMAD.IADD R24, R24, 0x1, -R19 ;  /* 0x000000011818a824 */ /* 0x000fe400078e0a13 */
[----:B------:R-:W-:Y:S01]  /*1000*/  @!P2 VIADD R22, R22, 0x1 ;  /* 0x000000011616a836 */ /* 0x000fe20000000000 */
[----:B------:R-:W-:Y:S02]  /*1010*/  ISETP.GE.AND P2, PT, R0, RZ, PT ;  /* 0x000000ff0000720c */ /* 0x000fe40003f46270 */
[-C--:B------:R-:W-:Y:S01]  /*1020*/  @!P4 IADD3 R26, PT, PT, R26, -R19.reuse, RZ ;  /* 0x800000131a1ac210 */ /* 0x080fe20007ffe0ff */
[----:B------:R-:W-:Y:S01]  /*1030*/  @!P4 VIADD R21, R21, 0x1 ;  /* 0x000000011515c836 */ /* 0x000fe20000000000 */
[-C--:B------:R-:W-:Y:S02]  /*1040*/  ISETP.GE.U32.AND P0, PT, R24, R19.reuse, PT ;  /* 0x000000131800720c */ /* 0x080fe40003f06070 */
[----:B------:R-:W-:-:S11]  /*1050*/  ISETP.GE.U32.AND P1, PT, R26, R19, PT ;  /* 0x000000131a00720c */ /* 0x000fd60003f26070 */
[----:B------:R-:W-:Y:S01]  /*1060*/  @P0 VIADD R22, R22, 0x1 ;  /* 0x0000000116160836 */ /* 0x000fe20000000000 */
[----:B------:R-:W-:Y:S01]  /*1070*/  ISETP.NE.AND P0, PT, R17, RZ, PT ;  /* 0x000000ff1100720c */ /* 0x000fe20003f05270 */
[----:B------:R-:W-:Y:S01]  /*1080*/  @P1 VIADD R21, R21, 0x1 ;  /* 0x0000000115151836 */ /* 0x000fe20000000000 */
[----:B------:R-:W-:Y:S01]  /*1090*/  LOP3.LUT R17, RZ, R17, RZ, 0x33, !PT ;  /* 0x00000011ff117212 */ /* 0x000fe200078e33ff */
[----:B------:R-:W-:-:S03]  /*10a0*/  @!P3 IMAD.MOV R22, RZ, RZ, -R22 ;  /* 0x000000ffff16b224 */ /* 0x000fc600078e0a16 */
[----:B------:R-:W-:Y:S02]  /*10b0*/  @!P2 IADD3 R21, PT, PT, -R21, RZ, RZ ;  /* 0x000000ff1515a210 */ /* 0x000fe40007ffe1ff */
[C---:B-1----:R-:W-:Y:S02]  /*10c0*/  SEL R11, R17.reuse, R22, !P0 ;  /* 0x00000016110b7207 */ /* 0x042fe40004000000 */
[----:B------:R-:W-:-:S03]  /*10d0*/  SEL R21, R17, R21, !P0 ;  /* 0x0000001511157207 */ /* 0x000fc60004000000 */
[----:B0-----:R-:W-:-:S04]  /*10e0*/  IMAD.WIDE R10, R11, 0x4, R14 ;  /* 0x000000040b0a7825 */ /* 0x001fc800078e020e */
[----:B------:R-:W-:Y:S02]  /*10f0*/  IMAD.WIDE R14, R21, 0x4, R14 ;  /* 0x00000004150e7825 */ /* 0x000fe400078e020e */
[----:B------:R0:W4:Y:S04]  /*1100*/  LDG.E.CONSTANT R10, desc[UR8][R10.64] ;  /* 0x000000080a0a7981 */ /* 0x000128000c1e9900 */
[----:B------:R1:W5:Y:S01]  /*1110*/  LDG.E.CONSTANT R14, desc[UR8][R14.64] ;  /* 0x000000080e0e7981 */ /* 0x000362000c1e9900 */
[----:B------:R-:W-:-:S04]  /*1120*/  LOP3.LUT R13, R13, 0x1, RZ, 0xc0, !PT ;  /* 0x000000010d0d7812 */ /* 0x000fc800078ec0ff */
[----:B------:R-:W-:Y:S02]  /*1130*/  ISETP.NE.U32.AND P0, PT, R13, 0x1, PT ;  /* 0x000000010d00780c */ /* 0x000fe40003f05070 */
[----:B--2---:R-:W-:-:S11]  /*1140*/  SHF.R.U32.HI R0, RZ, 0x4, R16 ;  /* 0x00000004ff007819 */ /* 0x004fd60000011610 */
[----:B------:R-:W-:Y:S02]  /*1150*/  @P0 LOP3.LUT R0, R16, 0xf, RZ, 0xc0, !PT ;  /* 0x0000000f10000812 */ /* 0x000fe400078ec0ff */
[----:B---3--:R-:W-:Y:S02]  /*1160*/  SHF.R.U32.HI R13, RZ, 0x4, R18 ;  /* 0x00000004ff0d7819 */ /* 0x008fe40000011612 */
[----:B------:R-:W-:Y:S01]  /*1170*/  @!P0 LOP3.LUT R13, R18, 0xf, RZ, 0xc0, !PT ;  /* 0x0000000f120d8812 */ /* 0x000fe200078ec0ff */
[----:B------:R-:W-:Y:S02]  /*1180*/  IMAD.SHL.U32 R0, R0, 0x4, RZ ;  /* 0x0000000400007824 */ /* 0x000fe400078e00ff */
[----:B------:R-:W-:Y:S02]  /*1190*/  IMAD R18, R3, 0x4, R6 ;  /* 0x0000000403127824 */ /* 0x000fe400078e0206 */
[----:B------:R-:W-:Y:S02]  /*11a0*/  IMAD.SHL.U32 R16, R13, 0x4, RZ ;  /* 0x000000040d107824 */ /* 0x000fe400078e00ff */
[----:B------:R-:W4:Y:S01]  /*11b0*/  LDC R13, c[0x3][R0] ;  /* 0x00c00000000d7b82 */ /* 0x000f220000000800 */
[----:B0-----:R-:W0:Y:S01]  /*11c0*/  LDS R11, [R18] ;  /* 0x00000000120b7984 */ /* 0x001e220000000800 */
[----:B------:R-:W-:-:S03]  /*11d0*/  VIADD R3, R3, 0x2 ;  /* 0x0000000203037836 */ /* 0x000fc60000000000 */
[----:B-1----:R-:W1:Y:S03]  /*11e0*/  LDS R15, [R18+0x4] ;  /* 0x00000400120f7984 */ /* 0x002e660000000800 */
[----:B------:R-:W5:Y:S01]  /*11f0*/  LDC R17, c[0x3][R16] ;  /* 0x00c0000010117b82 */ /* 0x000f620000000800 */
[----:B----4-:R-:W-:-:S04]  /*1200*/  FMUL R13, R10, R13 ;  /* 0x0000000d0a0d7220 */ /* 0x010fc80000400000 */
[----:B0-----:R-:W-:Y:S01]  /*1210*/  FFMA R11, R13, R11, R12 ;  /* 0x0000000b0d0b7223 */ /* 0x001fe2000000000c */
[----:B-----5:R-:W-:-:S04]  /*1220*/  FMUL R14, R14, R17 ;  /* 0x000000110e0e7220 */ /* 0x020fc80000400000 */
[----:B-1----:R-:W-:-:S07]  /*1230*/  FFMA R12, R14, R15, R11 ;  /* 0x0000000f0e0c7223 */ /* 0x002fce000000000b */
.L_x_162:
[----:B------:R-:W-:Y:S05]  /*1240*/  BRA.U UP1, `(.L_x_159) ;  /* 0x0000000101b47547 */ /* 0x000fea000b800000 */
[----:B0-----:R-:W0:Y:S01]  /*1250*/  LDC R13, c[0x0][0x3b4] ;  /* 0x0000ed00ff0d7b82 */ /* 0x001e220000000800 */
[----:B------:R-:W1:Y:S01]  /*1260*/  LDCU.64 UR6, c[0x0][0x390] ;  /* 0x00007200ff0677ac */ /* 0x000e620008000a00 */
[----:B------:R-:W-:-:S04]  /*1270*/  IADD3 R0, PT, PT, R3, R8, R7 ;  /* 0x0000000803007210 */ /* 0x000fc80007ffe007 */
[-C--:B------:R-:W-:Y:S02]  /*1280*/  LEA.HI R10, R0, R0.reuse, RZ, 0x1 ;  /* 0x00000000000a7211 */ /* 0x080fe400078f08ff */
[----:B------:R-:W-:Y:S02]  /*1290*/  IABS R18, R0 ;  /* 0x0000000000127213 */ /* 0x000fe40000000000 */
[----:B------:R-:W-:Y:S01]  /*12a0*/  SHF.R.S32.HI R15, RZ, 0x1, R10 ;  /* 0x00000001ff0f7819 */ /* 0x000fe2000001140a */
[----:B------:R-:W-:Y:S01]  /*12b0*/  IMAD.MOV.U32 R10, RZ, RZ, RZ ;  /* 0x000000ffff0a7224 */ /* 0x000fe200078e00ff */
        /* <DEDUP_REMOVED lines=8> */
[----:B-1----:R-:W-:-:S03]  /*1340*/  IADD3 R10, P0, PT, R15, UR6, RZ ;  /* 0x000000060f0a7c10 */ /* 0x002fc6000ff1e0ff */
[----:B------:R-:W-:Y:S01]  /*1350*/  IMAD.MOV.U32 R17, RZ, RZ, R18 ;  /* 0x000000ffff117224 */ /* 0x000fe200078e0012 */
[----:B------:R-:W-:-:S03]  /*1360*/  LEA.HI.X.SX32 R11, R15, UR7, 0x1, P0 ;  /* 0x000000070f0b7c11 */ /* 0x000fc600080f0eff */
[----:B------:R-:W-:Y:S02]  /*1370*/  IMAD.HI.U32 R16, R16, R17, RZ ;  /* 0x0000001110107227 */ /* 0x000fe400078e00ff */
[----:B------:R-:W2:Y:S02]  /*1380*/  LDG.E.U8.CONSTANT R10, desc[UR8][R10.64] ;  /* 0x000000080a0a7981 */ /* 0x000ea4000c1e9100 */
[----:B------:R-:W-:-:S04]  /*1390*/  IMAD.MOV R15, RZ, RZ, -R16 ;  /* 0x000000ffff0f7224 */ /* 0x000fc800078e0a10 */
[----:B------:R-:W-:-:S05]  /*13a0*/  IMAD R15, R14, R15, R17 ;  /* 0x0000000f0e0f7224 */ /* 0x000fca00078e0211 */
[----:B------:R-:W-:Y:S02]  /*13b0*/  ISETP.GT.U32.AND P1, PT, R14, R15, PT ;  /* 0x0000000f0e00720c */ /* 0x000fe40003f24070 */
[----:B------:R-:W-:-:S11]  /*13c0*/  LOP3.LUT R17, R0, R13, RZ, 0x3c, !PT ;  /* 0x0000000d00117212 */ /* 0x000fd600078e3cff */
[----:B------:R-:W-:-:S05]  /*13d0*/  @!P1 IMAD.IADD R15, R15, 0x1, -R14 ;  /* 0x000000010f0f9824 */ /* 0x000fca00078e0a0e */
[----:B------:R-:W-:Y:S02]  /*13e0*/  ISETP.GE.U32.AND P0, PT, R15, R14, PT ;  /* 0x0000000e0f00720c */ /* 0x000fe40003f06070 */
[----:B------:R-:W0:Y:S01]  /*13f0*/  LDC.64 R14, c[0x0][0x398] ;  /* 0x0000e600ff0e7b82 */ /* 0x000e220000000a00 */
[----:B------:R-:W-:Y:S01]  /*1400*/  ISETP.GE.AND P2, PT, R17, RZ, PT ;  /* 0x000000ff1100720c */ /* 0x000fe20003f46270 */
[----:B------:R-:W-:Y:S01]  /*1410*/  @!P1 VIADD R16, R16, 0x1 ;  /* 0x0000000110109836 */ /* 0x000fe20000000000 */
[----:B------:R-:W-:-:S08]  /*1420*/  ISETP.NE.AND P1, PT, R13, RZ, PT ;  /* 0x000000ff0d00720c */ /* 0x000fd00003f25270 */
[----:B------:R-:W-:-:S05]  /*1430*/  @P0 IADD3 R16, PT, PT, R16, 0x1, RZ ;  /* 0x0000000110100810 */ /* 0x000fca0007ffe0ff */
[----:B------:R-:W-:Y:S01]  /*1440*/  @!P2 IMAD.MOV R16, RZ, RZ, -R16 ;  /* 0x000000ffff10a224 */ /* 0x000fe200078e0a10 */
[----:B------:R-:W-:-:S05]  /*1450*/  @!P1 LOP3.LUT R16, RZ, R13, RZ, 0x33, !PT ;  /* 0x0000000dff109212 */ /* 0x000fca00078e33ff */
[----:B0-----:R-:W-:-:S06]  /*1460*/  IMAD.WIDE R14, R16, 0x4, R14 ;  /* 0x00000004100e7825 */ /* 0x001fcc00078e020e */
[----:B------:R-:W3:Y:S01]  /*1470*/  LDG.E.CONSTANT R14, desc[UR8][R14.64] ;  /* 0x000000080e0e7981 */ /* 0x000ee2000c1e9900 */
[----:B------:R-:W-:-:S04]  /*1480*/  LOP3.LUT R0, R0, 0x1, RZ, 0xc0, !PT ;  /* 0x0000000100007812 */ /* 0x000fc800078ec0ff */
[----:B------:R-:W-:Y:S01]  /*1490*/  ISETP.NE.U32.AND P0, PT, R0, 0x1, PT ;  /* 0x000000010000780c */ /* 0x000fe20003f05070 */
[----:B------:R-:W-:-:S06]  /*14a0*/  IMAD R3, R3, 0x4, R6 ;  /* 0x0000000403037824 */ /* 0x000fcc00078e0206 */
[----:B------:R-:W0:Y:S01]  /*14b0*/  LDS R3, [R3] ;  /* 0x0000000003037984 */ /* 0x000e220000000800 */
[----:B--2---:R-:W-:-:S05]  /*14c0*/  SHF.R.U32.HI R0, RZ, 0x4, R10 ;  /* 0x00000004ff007819 */ /* 0x004fca000001160a */
[----:B------:R-:W-:-:S05]  /*14d0*/  @P0 LOP3.LUT R0, R10, 0xf, RZ, 0xc0, !PT ;  /* 0x0000000f0a000812 */ /* 0x000fca00078ec0ff */
[----:B------:R-:W-:-:S04]  /*14e0*/  IMAD.SHL.U32 R0, R0, 0x4, RZ ;  /* 0x0000000400007824 */ /* 0x000fc800078e00ff */
[----:B------:R-:W3:Y:S02]  /*14f0*/  LDC R11, c[0x3][R0] ;  /* 0x00c00000000b7b82 */ /* 0x000ee40000000800 */
[----:B---3--:R-:W-:-:S04]  /*1500*/  FMUL R11, R14, R11 ;  /* 0x0000000b0e0b7220 */ /* 0x008fc80000400000 */
[----:B0-----:R-:W-:-:S07]  /*1510*/  FFMA R12, R11, R3, R12 ;  /* 0x000000030b0c7223 */ /* 0x001fce000000000c */
.L_x_159:
[----:B------:R-:W-:Y:S05]  /*1520*/  BSYNC.RECONVERGENT B0 ;  /* 0x0000000000007941 */ /* 0x000fea0003800200 */
.L_x_158:
[----:B------:R-:W1:Y:S01]  /*1530*/  LDCU UR4, c[0x0][0x3b0] ;  /* 0x00007600ff0477ac */ /* 0x000e620008000800 */
[----:B------:R-:W-:Y:S01]  /*1540*/  VIADD R8, R8, 0x20 ;  /* 0x0000002008087836 */ /* 0x000fe20000000000 */
[----:B------:R-:W-:Y:S01]  /*1550*/  UIADD3 UR5, UPT, UPT, UR5, -0x20, URZ ;  /* 0xffffffe005057890 */ /* 0x000fe2000fffe0ff */
[----:B------:R-:W-:Y:S03]  /*1560*/  BAR.SYNC.DEFER_BLOCKING 0x0 ;  /* 0x0000000000007b1d */ /* 0x000fe60000010000 */
[----:B-1----:R-:W-:-:S13]  /*1570*/  ISETP.GE.AND P0, PT, R8, UR4, PT ;  /* 0x0000000408007c0c */ /* 0x002fda000bf06270 */
[----:B------:R-:W-:Y:S05]  /*1580*/  @!P0 BRA `(.L_x_163) ;  /* 0xffffffe800f08947 */ /* 0x000fea000383ffff */
.L_x_154:
        /* <DEDUP_REMOVED lines=13> */
[----:B------:R-:W1:Y:S02]  /*1660*/  LDC.64 R2, c[0x0][0x3a0] ;  /* 0x0000e800ff027b82 */ /* 0x000e640000000a00 */
[----:B-1----:R-:W-:-:S06]  /*1670*/  IMAD.WIDE.U32 R2, R5, 0x4, R2 ;  /* 0x0000000405027825 */ /* 0x002fcc00078e0002 */
[----:B------:R-:W2:Y:S02]  /*1680*/  LDG.E.CONSTANT R2, desc[UR8][R2.64] ;  /* 0x0000000802027981 */ /* 0x000ea4000c1e9900 */
[----:B--2---:R-:W-:-:S07]  /*1690*/  FADD R12, R2, R12 ;  /* 0x0000000c020c7221 */ /* 0x004fce0000000000 */
.L_x_164:
[----:B------:R-:W-:Y:S01]  /*16a0*/  STG.E desc[UR8][R6.64], R12 ;  /* 0x0000000c06007986 */ /* 0x000fe2000c101908 */
[----:B------:R-:W-:Y:S05]  /*16b0*/  EXIT ;  /* 0x000000000000794d */ /* 0x000fea0003800000 */
.L_x_165:
        /* <DEDUP_REMOVED lines=12> */
.L_x_188:


//--------------------- .text.bnb_nf4_gemm_f32_tiled --------------------------
	.section	.text.bnb_nf4_gemm_f32_tiled,"ax",@progbits
	.align	128
        .global         bnb_nf4_gemm_f32_tiled
        .type           bnb_nf4_gemm_f32_tiled,@function
        .size           bnb_nf4_gemm_f32_tiled,(.L_x_189 - bnb_nf4_gemm_f32_tiled)
        .other          bnb_nf4_gemm_f32_tiled,@"STO_CUDA_ENTRY STV_DEFAULT"
bnb_nf4_gemm_f32_tiled:
.text.bnb_nf4_gemm_f32_tiled:
        /* <DEDUP_REMOVED lines=21> */
.L_x_175:
[----:B0-----:R-:W0:Y:S01]  /*0150*/  LDCU UR4, c[0x0][0x3a8] ;  /* 0x00007500ff0477ac */ /* 0x001e220008000800 */
[----:B------:R-:W-:Y:S01]  /*0160*/  IMAD.IADD R0, R2, 0x1, R8 ;  /* 0x0000000102007824 */ /* 0x000fe200078e0208 */
[----:B------:R-:W-:Y:S01]  /*0170*/  BSSY.RECONVERGENT B0, `(.L_x_167) ;  /* 0x000001c000007945 */ /* 0x000fe20003800200 */
[----:B------:R-:W-:Y:S01]  /*0180*/  UISETP.LT.AND UP0, UPT, UR5, 0x20, UPT ;  /* 0x000000200500788c */ /* 0x000fe2000bf01270 */
[----:B------:R-:W1:Y:S01]  /*0190*/  LDCU UR7, c[0x0][0x3a8] ;  /* 0x00007500ff0777ac */ /* 0x000e620008000800 */
[----:B0-----:R-:W-:Y:S02]  /*01a0*/  MOV R17, UR4 ;  /* 0x0000000400117c02 */ /* 0x001fe40008000f00 */
[----:B------:R-:W-:Y:S02]  /*01b0*/  USEL UR4, UR5, 0x20, UP0 ;  /* 0x0000002005047887 */ /* 0x000fe40008000000 */
[----:B------:R-:W-:Y:S02]  /*01c0*/  ISETP.GE.AND P0, PT, R0, R17, PT ;  /* 0x000000110000720c */ /* 0x000fe40003f06270 */
[----:B------:R-:W-:-:S02]  /*01d0*/  UISETP.LT.AND UP0, UPT, UR4, 0x1, UPT ;  /* 0x000000010400788c */ /* 0x000fc4000bf01270 */
[----:B------:R-:W-:Y:S02]  /*01e0*/  ISETP.GT.U32.OR P0, PT, R2, 0x1f, P0 ;  /* 0x0000001f0200780c */ /* 0x000fe40000704470 */
[----:B------:R-:W-:-:S11]  /*01f0*/  USEL UR4, UR4, 0x1, !UP0 ;  /* 0x0000000104047887 */ /* 0x000fd6000c000000 */
[----:B-1----:R-:W-:Y:S05]  /*0200*/  @P0 BRA `(.L_x_168) ;  /* 0x0000000000480947 */ /* 0x002fea0003800000 */
[----:B------:R-:W0:Y:S01]  /*0210*/  LDCU UR6, c[0x0][0x3a0] ;  /* 0x00007400ff0677ac */ /* 0x000e220008000800 */
[C---:B------:R-:W-:Y:S02]  /*0220*/  IMAD R14, R4.reuse, R17, R8 ;  /* 0x00000011040e7224 */ /* 0x040fe400078e0208 */
[----:B------:R-:W-:Y:S01]  /*0230*/  IMAD.MOV.U32 R3, RZ, RZ, R2 ;  /* 0x000000ffff037224 */ /* 0x000fe200078e0002 */
[----:B0-----:R-:W-:-:S13]  /*0240*/  ISETP.GE.AND P0, PT, R4, UR6, PT ;  /* 0x0000000604007c0c */ /* 0x001fda000bf06270 */
.L_x_169:
        /* <DEDUP_REMOVED lines=8> */
[----:B------:R-:W-:Y:S01]  /*02d0*/  IMAD.IADD R0, R15, 0x1, R8 ;  /* 0x000000010f007824 */ /* 0x000fe200078e0208 */
[----:B------:R-:W-:-:S04]  /*02e0*/  MOV R3, R15 ;  /* 0x0000000f00037202 */ /* 0x000fc80000000f00 */
[----:B------:R-:W-:Y:S01]  /*02f0*/  ISETP.GE.AND P1, PT, R0, R17, PT ;  /* 0x000000110000720c */ /* 0x000fe20003f26270 */
[----:B--2---:R0:W-:Y:S04]  /*0300*/  @!P0 STS [R13], R10 ;  /* 0x0000000a0d008388 */ /* 0x0041e80000000800 */
[----:B------:R0:W-:Y:S08]  /*0310*/  @P0 STS [R13], RZ ;  /* 0x000000ff0d000388 */ /* 0x0001f00000000800 */
[----:B------:R-:W-:Y:S05]  /*0320*/  @!P1 BRA P2, `(.L_x_169) ;  /* 0xfffffffc00c89947 */ /* 0x000fea000103ffff */
.L_x_168:
[----:B------:R-:W-:Y:S05]  /*0330*/  BSYNC.RECONVERGENT B0 ;  /* 0x0000000000007941 */ /* 0x000fea0003800200 */
.L_x_167:
        /* <DEDUP_REMOVED lines=30> */
.L_x_173:
[C---:B------:R-:W-:Y:S01]  /*0520*/  VIADD R25, R13.reuse, 0xfffffffd ;  /* 0xfffffffd0d197836 */ /* 0x040fe20000000000 */
[----:B------:R-:W-:-:S04]  /*0530*/  IADD3 R19, PT, PT, R13, -0x1, RZ ;  /* 0xffffffff0d137810 */ /* 0x000fc80007ffe0ff */
        /* <DEDUP_REMOVED lines=23> */
[--C-:B------:R-:W-:Y:S02]  /*06b0*/  @!P3 IMAD.IADD R21, R21, 0x1, -R18.reuse ;  /* 0x000000011515b824 */ /* 0x100fe400078e0a12 */
        /* <DEDUP_REMOVED lines=15> */
[----:B------:R-:W-:Y:S01]  /*07b0*/  IMAD.HI.U32 R25, R11, R20, RZ ;  /* 0x000000140b197227 */ /* 0x000fe200078e00ff */
[----:B------:R-:W-:-:S05]  /*07c0*/  IADD3 R21, PT, PT, -R16, RZ, RZ ;  /* 0x000000ff10157210 */ /* 0x000fca0007ffe1ff */
[----:B------:R-:W-:Y:S02]  /*07d0*/  IMAD R21, R18, R21, R17 ;  /* 0x0000001512157224 */ /* 0x000fe400078e0211 */
[----:B------:R-:W-:-:S03]  /*07e0*/  IMAD.MOV R17, RZ, RZ, -R25 ;  /* 0x000000ffff117224 */ /* 0x000fc600078e0a19 */
[----:B------:R-:W-:Y:S01]  /*07f0*/  ISETP.GT.U32.AND P6, PT, R0, R21, PT ;  /* 0x000000150000720c */ /* 0x000fe20003fc4070 */
[----:B------:R-:W-:-:S05]  /*0800*/  IMAD R17, R18, R17, R20 ;  /* 0x0000001112117224 */ /* 0x000fca00078e0214 */
[----:B------:R-:W-:-:S07]  /*0810*/  ISETP.GT.U32.AND P2, PT, R0, R17, PT ;  /* 0x000000110000720c */ /* 0x000fce0003f44070 */
[--C-:B------:R-:W-:Y:S01]  /*0820*/  @!P6 IMAD.IADD R21, R21, 0x1, -R18.reuse ;  /* 0x000000011515e824 */ /* 0x100fe200078e0a12 */
[----:B------:R-:W-:Y:S02]  /*0830*/  @!P6 IADD3 R16, PT, PT, R16, 0x1, RZ ;  /* 0x000000011010e810 */ /* 0x000fe40007ffe0ff */
[----:B------:R-:W-:Y:S02]  /*0840*/  ISETP.NE.AND P6, PT, R10, RZ, PT ;  /* 0x000000ff0a00720c */ /* 0x000fe40003fc5270 */
[----:B------:R-:W-:Y:S01]  /*0850*/  ISETP.GE.U32.AND P5, PT, R21, R0, PT ;  /* 0x000000001500720c */ /* 0x000fe20003fa6070 */
[----:B------:R-:W-:Y:S01]  /*0860*/  @!P2 IMAD.IADD R17, R17, 0x1, -R18 ;  /* 0x000000011111a824 */ /* 0x000fe200078e0a12 */
[----:B------:R-:W-:-:S04]  /*0870*/  LOP3.LUT R21, RZ, R10, RZ, 0x33, !PT ;  /* 0x0000000aff157212 */ /* 0x000fc800078e33ff */
[----:B------:R-:W-:Y:S02]  /*0880*/  ISETP.GE.U32.AND P1, PT, R17, R0, PT ;  /* 0x000000001100720c */ /* 0x000fe40003f26070 */
        /* <DEDUP_REMOVED lines=10> */
[----:B------:R-:W-:-:S05]  /*0930*/  @!P2 VIADD R25, R25, 0x1 ;  /* 0x000000011919a836 */ /* 0x000fca0000000000 */
[----:B------:R-:W-:Y:S02]  /*0940*/  @P1 IADD3 R25, PT, PT, R25, 0x1, RZ ;  /* 0x0000000119191810 */ /* 0x000fe40007ffe0ff */
[----:B--2---:R-:W-:Y:S02]  /*0950*/  SHF.R.U32.HI R20, RZ, 0x4, R22 ;  /* 0x00000004ff147819 */ /* 0x004fe40000011616 */
[----:B------:R-:W-:Y:S02]  /*0960*/  @P0 LOP3.LUT R20, R22, 0xf, RZ, 0xc0, !PT ;  /* 0x0000000f16140812 */ /* 0x000fe400078ec0ff */
[----:B---3--:R-:W-:Y:S02]  /*0970*/  SHF.R.U32.HI R22, RZ, 0x4, R24 ;  /* 0x00000004ff167819 */ /* 0x008fe40000011618 */
[----:B------:R-:W-:Y:S01]  /*0980*/  @P0 LOP3.LUT R22, R24, 0xf, RZ, 0xc0, !PT ;  /* 0x0000000f18160812 */ /* 0x000fe200078ec0ff */
[----:B------:R-:W-:-:S04]  /*0990*/  IMAD.HI.U32 R24, R11, R19, RZ ;  /* 0x000000130b187227 */ /* 0x000fc800078e00ff */
[----:B-1----:R-:W-:-:S04]  /*09a0*/  IMAD.MOV R17, RZ, RZ, -R24 ;  /* 0x000000ffff117224 */ /* 0x002fc800078e0a18 */
        /* <DEDUP_REMOVED lines=17> */
[----:B------:R-:W-:Y:S02]  /*0ac0*/  @!P3 IMAD.MOV R25, RZ, RZ, -R25 ;  /* 0x000000ffff19b224 */ /* 0x000fe400078e0a19 */
[----:B------:R-:W-:-:S03]  /*0ad0*/  @P4 VIADD R24, R24, 0x1 ;  /* 0x0000000118184836 */ /* 0x000fc60000000000 */
[----:B0-----:R-:W-:Y:S01]  /*0ae0*/  SEL R17, R21, R25, !P6 ;  /* 0x0000001915117207 */ /* 0x001fe20007000000 */
[----:B------:R-:W-:-:S04]  /*0af0*/  @!P1 IMAD.MOV R24, RZ, RZ, -R24 ;  /* 0x000000ffff189224 */ /* 0x000fc800078e0a18 */
[----:B------:R-:W-:Y:S01]  /*0b00*/  IMAD.WIDE R16, R17, 0x4, R14 ;  /* 0x0000000411107825 */ /* 0x000fe200078e020e */
[----:B------:R-:W-:-:S05]  /*0b10*/  SEL R25, R21, R24, !P6 ;  /* 0x0000001815197207 */ /* 0x000fca0007000000 */
[----:B------:R-:W3:Y:S01]  /*0b20*/  LDG.E.CONSTANT R16, desc[UR8][R16.64] ;  /* 0x0000000810107981 */ /* 0x000ee2000c1e9900 */
[----:B------:R-:W-:-:S06]  /*0b30*/  IMAD.WIDE R24, R25, 0x4, R14 ;  /* 0x0000000419187825 */ /* 0x000fcc00078e020e */
[----:B------:R0:W3:Y:S01]  /*0b40*/  LDG.E.CONSTANT R24, desc[UR8][R24.64] ;  /* 0x0000000818187981 */ /* 0x0000e2000c1e9900 */
[----:B------:R-:W-:-:S04]  /*0b50*/  IMAD.SHL.U32 R27, R20, 0x4, RZ ;  /* 0x00000004141b7824 */ /* 0x000fc800078e00ff */
[----:B------:R-:W4:Y:S01]  /*0b60*/  LDC R20, c[0x3][R27] ;  /* 0x00c000001b147b82 */ /* 0x000f220000000800 */
[----:B------:R-:W-:Y:S02]  /*0b70*/  SHF.L.U32 R29, R22, 0x2, RZ ;  /* 0x00000002161d7819 */ /* 0x000fe400000006ff */
        /* <DEDUP_REMOVED lines=9> */
[----:B------:R-:W-:Y:S01]  /*0c10*/  VIADD R13, R13, 0x4 ;  /* 0x000000040d0d7836 */ /* 0x000fe20000000000 */
        /* <DEDUP_REMOVED lines=17> */
.L_x_172:
        /* <DEDUP_REMOVED lines=8> */
[----:B------:R-:W0:Y:S03]  /*0db0*/  LDCU.64 UR6, c[0x0][0x390] ;  /* 0x00007200ff0677ac */ /* 0x000e260008000a00 */
[----:B------:R-:W-:-:S05]  /*0dc0*/  IMAD.IADD R20, R13, 0x1, R8 ;  /* 0x000000010d147824 */ /* 0x000fca00078e0208 */
[----:B------:R-:W-:Y:S02]  /*0dd0*/  IABS R24, R20 ;  /* 0x0000001400187213 */ /* 0x000fe40000000000 */
[----:B-1----:R-:W-:-:S04]  /*0de0*/  IABS R19, R17 ;  /* 0x0000001100137213 */ /* 0x002fc80000000000 */
[----:B------:R-:W1:Y:S08]  /*0df0*/  I2F.RP R14, R19 ;  /* 0x00000013000e7306 */ /* 0x000e700000209400 */
[----:B-1----:R-:W1:Y:S02]  /*0e00*/  MUFU.RCP R14, R14 ;  /* 0x0000000e000e7308 */ /* 0x002e640000001000 */
[----:B-1----:R-:W-:Y:S01]  /*0e10*/  VIADD R10, R14, 0xffffffe ;  /* 0x0ffffffe0e0a7836 */ /* 0x002fe20000000000 */
[----:B------:R-:W-:-:S05]  /*0e20*/  LEA.HI R14, R20, R20, RZ, 0x1 ;  /* 0x00000014140e7211 */ /* 0x000fca00078f08ff */
[----:B------:R1:W2:Y:S02]  /*0e30*/  F2I.FTZ.U32.TRUNC.NTZ R11, R10 ;  /* 0x0000000a000b7305 */ /* 0x0002a4000021f000 */
[----:B-1----:R-:W-:Y:S01]  /*0e40*/  IMAD.MOV.U32 R10, RZ, RZ, RZ ;  /* 0x000000ffff0a7224 */ /* 0x002fe200078e00ff */
[----:B--2---:R-:W-:-:S05]  /*0e50*/  IADD3 R0, PT, PT, RZ, -R11, RZ ;  /* 0x8000000bff007210 */ /* 0x004fca0007ffe0ff */
        /* <DEDUP_REMOVED lines=62> */
.L_x_174:
        /* <DEDUP_REMOVED lines=46> */
.L_x_171:
[----:B------:R-:W-:Y:S05]  /*1520*/  BSYNC.RECONVERGENT B0 ;  /* 0x0000000000007941 */ /* 0x000fea0003800200 */
.L_x_170:
[----:B------:R-:W1:Y:S01]  /*1530*/  LDCU UR4, c[0x0][0x3a8] ;  /* 0x00007500ff0477ac */ /* 0x000e620008000800 */
[----:B------:R-:W-:Y:S01]  /*1540*/  VIADD R8, R8, 0x20 ;  /* 0x0000002008087836 */ /* 0x000fe20000000000 */
[----:B------:R-:W-:Y:S01]  /*1550*/  UIADD3 UR5, UPT, UPT, UR5, -0x20, URZ ;  /* 0xffffffe005057890 */ /* 0x000fe2000fffe0ff */
[----:B------:R-:W-:Y:S03]  /*1560*/  BAR.SYNC.DEFER_BLOCKING 0x0 ;  /* 0x0000000000007b1d */ /* 0x000fe60000010000 */
[----:B-1----:R-:W-:-:S13]  /*1570*/  ISETP.GE.AND P0, PT, R8, UR4, PT ;  /* 0x0000000408007c0c */ /* 0x002fda000bf06270 */
[----:B------:R-:W-:Y:S05]  /*1580*/  @!P0 BRA `(.L_x_175) ;  /* 0xffffffe800f08947 */ /* 0x000fea000383ffff */
.L_x_166:
[----:B------:R-:W1:Y:S02]  /*1590*/  LDCU.64 UR6, c[0x0][0x3a0] ;  /* 0x00007400ff0677ac */ /* 0x000e640008000a00 */
[----:B-1----:R-:W-:-:S04]  /*15a0*/  ISETP.GE.AND P0, PT, R5, UR7, PT ;  /* 0x0000000705007c0c */ /* 0x002fc8000bf06270 */
[----:B------:R-:W-:-:S13]  /*15b0*/  ISETP.GE.OR P0, PT, R4, UR6, P0 ;  /* 0x0000000604007c0c */ /* 0x000fda0008706670 */
[----:B------:R-:W-:Y:S05]  /*15c0*/  @P0 EXIT ;  /* 0x000000000000094d */ /* 0x000fea0003800000 */
[----:B------:R-:W1:Y:S01]  /*15d0*/  LDC.64 R2, c[0x0][0x380] ;  /* 0x0000e000ff027b82 */ /* 0x000e620000000a00 */
[----:B------:R-:W-:-:S04]  /*15e0*/  IMAD R5, R4, UR7, R5 ;  /* 0x0000000704057c24 */ /* 0x000fc8000f8e0205 */
[----:B-1----:R-:W-:-:S05]  /*15f0*/  IMAD.WIDE.U32 R2, R5, 0x4, R2 ;  /* 0x0000000405027825 */ /* 0x002fca00078e0002 */
[----:B------:R-:W-:Y:S01]  /*1600*/  STG.E desc[UR8][R2.64], R12 ;  /* 0x0000000c02007986 */ /* 0x000fe2000c101908 */
[----:B------:R-:W-:Y:S05]  /*1610*/  EXIT ;  /* 0x000000000000794d */ /* 0x000fea0003800000 */
.L_x_176:
        /* <DEDUP_REMOVED lines=14> */
.L_x_189:


//--------------------- .text.bnb_nf4_gemm_f32_naive --------------------------
	.section	.text.bnb_nf4_gemm_f32_naive,"ax",@progbits
	.align	128
        .global         bnb_nf4_gemm_f32_naive
        .type           bnb_nf4_gemm_f32_naive,@function
        .size           bnb_nf4_gemm_f32_naive,(.L_x_190 - bnb_nf4_gemm_f32_naive)
        .other          bnb_nf4_gemm_f32_naive,@"STO_CUDA_ENTRY STV_DEFAULT"
bnb_nf4_gemm_f32_naive:
.text.bnb_nf4_gemm_f32_naive:
        /* <DEDUP_REMOVED lines=14> */
[----:B------:R-:W-:Y:S01]  /*00e0*/  IMAD.MOV.U32 R19, RZ, RZ, RZ ;  /* 0x000000ffff137224 */ /* 0x000fe200078e00ff */
[----:B------:R-:W1:Y:S01]  /*00f0*/  LDCU.64 UR8, c[0x0][0x358] ;  /* 0x00006b00ff0877ac */ /* 0x000e620008000a00 */
[----:B0-----:R-:W-:-:S09]  /*0100*/  UISETP.GE.AND UP0, UPT, UR5, 0x1, UPT ;  /* 0x000000010500788c */ /* 0x001fd2000bf06270 */
[----:B-1----:R-:W-:Y:S05]  /*0110*/  BRA.U !UP0, `(.L_x_177) ;  /* 0x0000001108ac7547 */ /* 0x002fea000b800000 */
[----:B------:R-:W-:Y:S02]  /*0120*/  UISETP.GE.U32.AND UP1, UPT, UR5, 0x4, UPT ;  /* 0x000000040500788c */ /* 0x000fe4000bf26070 */
[----:B------:R-:W-:Y:S01]  /*0130*/  IMAD R4, R0, UR5, RZ ;  /* 0x0000000500047c24 */ /* 0x000fe2000f8e02ff */
[----:B------:R-:W-:Y:S02]  /*0140*/  ULOP3.LUT UR6, UR5, 0x3, URZ, 0xc0, !UPT ;  /* 0x0000000305067892 */ /* 0x000fe4000f8ec0ff */
[----:B------:R-:W-:Y:S01]  /*0150*/  IMAD R5, R2, UR5, RZ ;  /* 0x0000000502057c24 */ /* 0x000fe2000f8e02ff */
[----:B------:R-:W-:Y:S01]  /*0160*/  UMOV UR4, URZ ;  /* 0x000000ff00047c82 */ /* 0x000fe20008000000 */
[----:B------:R-:W-:Y:S01]  /*0170*/  IMAD.MOV.U32 R19, RZ, RZ, RZ ;  /* 0x000000ffff137224 */ /* 0x000fe200078e00ff */
[----:B------:R-:W-:Y:S01]  /*0180*/  UISETP.NE.AND UP0, UPT, UR6, URZ, UPT ;  /* 0x000000ff0600728c */ /* 0x000fe2000bf05270 */
[----:B------:R-:W-:Y:S10]  /*0190*/  BRA.U !UP1, `(.L_x_178) ;  /* 0x0000000909747547 */ /* 0x000ff4000b800000 */
[----:B------:R-:W0:Y:S01]  /*01a0*/  LDC R3, c[0x0][0x3ac] ;  /* 0x0000eb00ff037b82 */ /* 0x000e220000000800 */
[----:B------:R-:W-:Y:S01]  /*01b0*/  ULOP3.LUT UR4, UR5, 0x7ffffffc, URZ, 0xc0, !UPT ;  /* 0x7ffffffc05047892 */ /* 0x000fe2000f8ec0ff */
[----:B------:R-:W-:Y:S01]  /*01c0*/  LOP3.LUT P0, RZ, R4, 0x1, RZ, 0xc0, !PT ;  /* 0x0000000104ff7812 */ /* 0x000fe2000780c0ff */
[----:B------:R-:W-:Y:S01]  /*01d0*/  IMAD.MOV.U32 R19, RZ, RZ, RZ ;  /* 0x000000ffff137224 */ /* 0x000fe200078e00ff */
[----:B------:R-:W1:Y:S04]  /*01e0*/  LDCU.64 UR10, c[0x0][0x390] ;  /* 0x00007200ff0a77ac */ /* 0x000e680008000a00 */
[----:B------:R-:W2:Y:S01]  /*01f0*/  LDC.64 R8, c[0x0][0x388] ;  /* 0x0000e200ff087b82 */ /* 0x000ea20000000a00 */
[----:B------:R-:W-:-:S07]  /*0200*/  UIADD3 UR5, UPT, UPT, -UR4, URZ, URZ ;  /* 0x000000ff04057290 */ /* 0x000fce000fffe1ff */
[----:B------:R-:W3:Y:S01]  /*0210*/  LDC R7, c[0x0][0x3ac] ;  /* 0x0000eb00ff077b82 */ /* 0x000ee20000000800 */
[----:B0-----:R-:W-:-:S07]  /*0220*/  IABS R6, R3 ;  /* 0x0000000300067213 */ /* 0x001fce0000000000 */
[----:B------:R-:W0:Y:S01]  /*0230*/  LDC.64 R14, c[0x0][0x398] ;  /* 0x0000e600ff0e7b82 */ /* 0x000e220000000a00 */
[----:B------:R-:W4:Y:S01]  /*0240*/  I2F.RP R3, R6 ;  /* 0x0000000600037306 */ /* 0x000f220000209400 */
[----:B--2---:R-:W-:-:S03]  /*0250*/  IMAD.WIDE.U32 R8, R5, 0x4, R8 ;  /* 0x0000000405087825 */ /* 0x004fc600078e0008 */
[----:B------:R-:W-:-:S04]  /*0260*/  IADD3 R10, P1, PT, R8, 0x8, RZ ;  /* 0x00000008080a7810 */ /* 0x000fc80007f3e0ff */
[----:B----4-:R-:W2:Y:S02]  /*0270*/  MUFU.RCP R3, R3 ;  /* 0x0000000300037308 */ /* 0x010ea40000001000 */
[----:B--2---:R-:W-:-:S06]  /*0280*/  VIADD R12, R3, 0xffffffe ;  /* 0x0ffffffe030c7836 */ /* 0x004fcc0000000000 */
[----:B------:R2:W4:Y:S02]  /*0290*/  F2I.FTZ.U32.TRUNC.NTZ R13, R12 ;  /* 0x0000000c000d7305 */ /* 0x000524000021f000 */
[----:B--2---:R-:W-:Y:S02]  /*02a0*/  IMAD.MOV.U32 R12, RZ, RZ, RZ ;  /* 0x000000ffff0c7224 */ /* 0x004fe400078e00ff */
[----:B----4-:R-:W-:-:S04]  /*02b0*/  IMAD.MOV R11, RZ, RZ, -R13 ;  /* 0x000000ffff0b7224 */ /* 0x010fc800078e0a0d */
[----:B------:R-:W-:-:S04]  /*02c0*/  IMAD R3, R11, R6, RZ ;  /* 0x000000060b037224 */ /* 0x000fc800078e02ff */
[----:B------:R-:W-:-:S04]  /*02d0*/  IMAD.HI.U32 R8, R13, R3, R12 ;  /* 0x000000030d087227 */ /* 0x000fc800078e000c */
[----:B------:R-:W-:Y:S02]  /*02e0*/  IMAD.X R13, RZ, RZ, R9, P1 ;  /* 0x000000ffff0d7224 */ /* 0x000fe400008e0609 */
[----:B01-3--:R-:W-:-:S07]  /*02f0*/  VIADD R3, R4, 0x3 ;  /* 0x0000000304037836 */ /* 0x00bfce0000000000 */
.L_x_179:
[----:B------:R-:W-:Y:S01]  /*0300*/  IABS R22, R7 ;  /* 0x0000000700167213 */ /* 0x000fe20000000000 */
[C---:B------:R-:W-:Y:S01]  /*0310*/  VIADD R12, R3.reuse, 0xfffffffe ;  /* 0xfffffffe030c7836 */ /* 0x040fe20000000000 */
[C---:B------:R-:W-:Y:S01]  /*0320*/  IADD3 R18, PT, PT, R3.reuse, -0x3, RZ ;  /* 0xfffffffd03127810 */ /* 0x040fe20007ffe0ff */
[----:B------:R-:W-:Y:S01]  /*0330*/  VIADD R24, R3, 0xffffffff ;  /* 0xffffffff03187836 */ /* 0x000fe20000000000 */
[----:B------:R-:W0:Y:S01]  /*0340*/  I2F.RP R16, R22 ;  /* 0x0000001600107306 */ /* 0x000e220000209400 */
[----:B------:R-:W-:Y:S02]  /*0350*/  P2R R23, PR, RZ, 0x1 ;  /* 0x00000001ff177803 */ /* 0x000fe40000000000 */
[----:B------:R-:W-:Y:S02]  /*0360*/  IABS R11, R18 ;  /* 0x00000012000b7213 */ /* 0x000fe40000000000 */
[----:B------:R-:W-:Y:S02]  /*0370*/  IABS R29, R12 ;  /* 0x0000000c001d7213 */ /* 0x000fe40000000000 */
[----:B------:R-:W-:Y:S01]  /*0380*/  IABS R26, R24 ;  /* 0x00000018001a7213 */ /* 0x000fe20000000000 */
[----:B------:R-:W-:Y:S01]  /*0390*/  IMAD.HI.U32 R21, R8, R11, RZ ;  /* 0x0000000b08157227 */ /* 0x000fe200078e00ff */
[----:B------:R-:W-:-:S03]  /*03a0*/  IABS R27, R3 ;  /* 0x00000003001b7213 */ /* 0x000fc60000000000 */
[----:B------:R-:W-:Y:S01]  /*03b0*/  IMAD.MOV R8, RZ, RZ, -R21 ;  /* 0x000000ffff087224 */ /* 0x000fe200078e0a15 */
[----:B0-----:R-:W0:Y:S03]  /*03c0*/  MUFU.RCP R16, R16 ;  /* 0x0000001000107308 */ /* 0x001e260000001000 */
[----:B------:R-:W-:Y:S02]  /*03d0*/  IMAD R11, R22, R8, R11 ;  /* 0x00000008160b7224 */ /* 0x000fe400078e020b */
[----:B------:R-:W-:-:S03]  /*03e0*/  IMAD.MOV.U32 R8, RZ, RZ, RZ ;  /* 0x000000ffff087224 */ /* 0x000fc600078e00ff */
[----:B------:R-:W-:Y:S01]  /*03f0*/  ISETP.GT.U32.AND P3, PT, R6, R11, PT ;  /* 0x0000000b0600720c */ /* 0x000fe20003f64070 */
[----:B0-----:R-:W-:-:S12]  /*0400*/  VIADD R9, R16, 0xffffffe ;  /* 0x0ffffffe10097836 */ /* 0x001fd80000000000 */
[----:B------:R-:W-:Y:S01]  /*0410*/  @!P3 IMAD.IADD R11, R11, 0x1, -R22 ;  /* 0x000000010b0bb824 */ /* 0x000fe200078e0a16 */
[----:B------:R-:W0:Y:S04]  /*0420*/  F2I.FTZ.U32.TRUNC.NTZ R9, R9 ;  /* 0x0000000900097305 */ /* 0x000e28000021f000 */
[----:B------:R-:W-:Y:S02]  /*0430*/  ISETP.GE.U32.AND P0, PT, R11, R6, PT ;  /* 0x000000060b00720c */ /* 0x000fe40003f06070 */
[----:B------:R-:W-:Y:S02]  /*0440*/  MOV R6, R22 ;  /* 0x0000001600067202 */ /* 0x000fe40000000f00 */
[----:B------:R-:W-:Y:S02]  /*0450*/  LEA.HI R11, R18, R18, RZ, 0x1 ;  /* 0x00000012120b7211 */ /* 0x000fe400078f08ff */
[----:B------:R-:W-:-:S02]  /*0460*/  P2R R25, PR, RZ, 0x1 ;  /* 0x00000001ff197803 */ /* 0x000fc40000000000 */
[----:B------:R-:W-:Y:S02]  /*0470*/  SHF.R.S32.HI R11, RZ, 0x1, R11 ;  /* 0x00000001ff0b7819 */ /* 0x000fe4000001140b */
[----:B------:R-:W-:Y:S01]  /*0480*/  LOP3.LUT R18, R18, R7, RZ, 0x3c, !PT ;  /* 0x0000000712127212 */ /* 0x000fe200078e3cff */
[----:B0-----:R-:W-:-:S04]  /*0490*/  IMAD.MOV R17, RZ, RZ, -R9 ;  /* 0x000000ffff117224 */ /* 0x001fc800078e0a09 */
[----:B------:R-:W-:-:S04]  /*04a0*/  IMAD R17, R17, R22, RZ ;  /* 0x0000001611117224 */ /* 0x000fc800078e02ff */
[----:B------:R-:W-:-:S06]  /*04b0*/  IMAD.HI.U32 R8, R9, R17, R8 ;  /* 0x0000001109087227 */ /* 0x000fcc00078e0008 */
[----:B------:R-:W-:-:S04]  /*04c0*/  IMAD.HI.U32 R9, R8, R29, RZ ;  /* 0x0000001d08097227 */ /* 0x000fc800078e00ff */
[----:B------:R-:W-:Y:S02]  /*04d0*/  IMAD.MOV R16, RZ, RZ, -R9 ;  /* 0x000000ffff107224 */ /* 0x000fe400078e0a09 */
[----:B------:R-:W-:-:S04]  /*04e0*/  IMAD.HI.U32 R20, R8, R26, RZ ;  /* 0x0000001a08147227 */ /* 0x000fc800078e00ff */
[----:B------:R-:W-:Y:S01]  /*04f0*/  IMAD R29, R22, R16, R29 ;  /* 0x00000010161d7224 */ /* 0x000fe200078e021d */
[----:B------:R-:W-:-:S04]  /*0500*/  IADD3 R16, P1, PT, R11, UR10, RZ ;  /* 0x0000000a0b107c10 */ /* 0x000fc8000ff3e0ff */
[----:B------:R-:W-:Y:S02]  /*0510*/  ISETP.GT.U32.AND P2, PT, R6, R29, PT ;  /* 0x0000001d0600720c */ /* 0x000fe40003f44070 */
[----:B------:R-:W-:Y:S01]  /*0520*/  LEA.HI.X.SX32 R17, R11, UR11, 0x1, P1 ;  /* 0x0000000b0b117c11 */ /* 0x000fe200088f0eff */
[----:B------:R-:W-:Y:S01]  /*0530*/  IMAD.MOV R28, RZ, RZ, -R20 ;  /* 0x000000ffff1c7224 */ /* 0x000fe200078e0a14 */
[----:B------:R-:W-:-:S09]  /*0540*/  ISETP.GE.AND P1, PT, R18, RZ, PT ;  /* 0x000000ff1200720c */ /* 0x000fd20003f26270 */
[----:B------:R-:W-:Y:S01]  /*0550*/  @!P2 IMAD.IADD R29, R29, 0x1, -R22 ;  /* 0x000000011d1da824 */ /* 0x000fe200078e0a16 */
[----:B------:R0:W2:Y:S01]  /*0560*/  LDG.E.U8.CONSTANT R11, desc[UR8][R16.64] ;  /* 0x00000008100b7981 */ /* 0x0000a2000c1e9100 */
[----:B------:R-:W-:-:S03]  /*0570*/  IMAD.HI.U32 R18, R8, R27, RZ ;  /* 0x0000001b08127227 */ /* 0x000fc600078e00ff */
[----:B------:R-:W-:Y:S02]  /*0580*/  ISETP.GE.U32.AND P0, PT, R29, R6, PT ;  /* 0x000000061d00720c */ /* 0x000fe40003f06070 */
[----:B------:R-:W-:-:S04]  /*0590*/  LEA.HI R29, R12, R12, RZ, 0x1 ;  /* 0x0000000c0c1d7211 */ /* 0x000fc800078f08ff */
[----:B------:R-:W-:Y:S01]  /*05a0*/  SHF.R.S32.HI R29, RZ, 0x1, R29 ;  /* 0x00000001ff1d7819 */ /* 0x000fe2000001141d */
[----:B0-----:R-:W-:Y:S01]  /*05b0*/  IMAD R16, R22, R28, R26 ;  /* 0x0000001c16107224 */ /* 0x001fe200078e021a */
[----:B------:R-:W-:Y:S01]  /*05c0*/  LEA.HI R17, R24, R24, RZ, 0x1 ;  /* 0x0000001818117211 */ /* 0x000fe200078f08ff */
[----:B------:R-:W-:Y:S01]  /*05d0*/  IMAD.MOV R26, RZ, RZ, -R18 ;  /* 0x000000ffff1a7224 */ /* 0x000fe200078e0a12 */
[C---:B------:R-:W-:Y:S02]  /*05e0*/  IADD3 R28, P4, PT, R29.reuse, UR10, RZ ;  /* 0x0000000a1d1c7c10 */ /* 0x040fe4000ff9e0ff */
[----:B------:R-:W-:Y:S01]  /*05f0*/  SHF.R.S32.HI R17, RZ, 0x1, R17 ;  /* 0x00000001ff117819 */ /* 0x000fe20000011411 */
[----:B------:R-:W-:Y:S01]  /*0600*/  IMAD R26, R22, R26, R27 ;  /* 0x0000001a161a7224 */ /* 0x000fe200078e021b */
[----:B------:R-:W-:-:S05]  /*0610*/  LEA.HI.X.SX32 R29, R29, UR11, 0x1, P4 ;  /* 0x0000000b1d1d7c11 */ /* 0x000fca000a0f0eff */
[----:B------:R0:W3:Y:S02]  /*0620*/  LDG.E.U8.CONSTANT R27, desc[UR8][R28.64] ;  /* 0x000000081c1b7981 */ /* 0x0000e4000c1e9100 */
[----:B0-----:R-:W-:-:S04]  /*0630*/  IADD3 R28, P4, PT, R17, UR10, RZ ;  /* 0x0000000a111c7c10 */ /* 0x001fc8000ff9e0ff */
[----:B------:R-:W-:Y:S02]  /*0640*/  LEA.HI.X.SX32 R29, R17, UR11, 0x1, P4 ;  /* 0x0000000b111d7c11 */ /* 0x000fe4000a0f0eff */
[----:B------:R-:W-:Y:S02]  /*0650*/  ISETP.GT.U32.AND P4, PT, R6, R16, PT ;  /* 0x000000100600720c */ /* 0x000fe40003f84070 */
[----:B------:R-:W-:Y:S01]  /*0660*/  LEA.HI R17, R3, R3, RZ, 0x1 ;  /* 0x0000000303117211 */ /* 0x000fe200078f08ff */
[----:B------:R-:W4:Y:S01]  /*0670*/  LDG.E.U8.CONSTANT R28, desc[UR8][R28.64] ;  /* 0x000000081c1c7981 */ /* 0x000f22000c1e9100 */
[----:B------:R-:W-:Y:S02]  /*0680*/  @!P3 VIADD R21, R21, 0x1 ;  /* 0x000000011515b836 */ /* 0x000fe40000000000 */
[----:B------:R-:W-:-:S07]  /*0690*/  SHF.R.S32.HI R17, RZ, 0x1, R17 ;  /* 0x00000001ff117819 */ /* 0x000fce0000011411 */
[----:B------:R-:W-:-:S05]  /*06a0*/  @!P4 IMAD.IADD R16, R16, 0x1, -R22 ;  /* 0x000000011010c824 */ /* 0x000fca00078e0a16 */
[----:B------:R-:W-:Y:S02]  /*06b0*/  ISETP.GE.U32.AND P5, PT, R16, R6, PT ;  /* 0x000000061000720c */ /* 0x000fe40003fa6070 */
[----:B------:R-:W-:-:S04]  /*06c0*/  IADD3 R16, P6, PT, R17, UR10, RZ ;  /* 0x0000000a11107c10 */ /* 0x000fc8000ffde0ff */
[----:B------:R-:W-:Y:S02]  /*06d0*/  LEA.HI.X.SX32 R17, R17, UR11, 0x1, P6 ;  /* 0x0000000b11117c11 */ /* 0x000fe4000b0f0eff */
[----:B------:R-:W-:-:S03]  /*06e0*/  ISETP.NE.AND P6, PT, R25, RZ, PT ;  /* 0x000000ff1900720c */ /* 0x000fc60003fc5270 */
[----:B------:R0:W5:Y:S01]  /*06f0*/  LDG.E.U8.CONSTANT R25, desc[UR8][R16.64] ;  /* 0x0000000810197981 */ /* 0x000162000c1e9100 */
[----:B------:R-:W-:Y:S01]  /*0700*/  ISETP.GT.U32.AND P3, PT, R6, R26, PT ;  /* 0x0000001a0600720c */ /* 0x000fe20003f64070 */
[----:B------:R-:W-:Y:S01]  /*0710*/  @!P4 VIADD R20, R20, 0x1 ;  /* 0x000000011414c836 */ /* 0x000fe20000000000 */
[-C--:B------:R-:W-:Y:S02]  /*0720*/  LOP3.LUT R12, R12, R7.reuse, RZ, 0x3c, !PT ;  /* 0x000000070c0c7212 */ /* 0x080fe400078e3cff */
[----:B------:R-:W-:Y:S01]  /*0730*/  @!P2 IADD3 R9, PT, PT, R9, 0x1, RZ ;  /* 0x000000010909a810 */ /* 0x000fe20007ffe0ff */
[----:B------:R-:W-:Y:S01]  /*0740*/  @P5 VIADD R20, R20, 0x1 ;  /* 0x0000000114145836 */ /* 0x000fe20000000000 */
[----:B------:R-:W-:Y:S02]  /*0750*/  ISETP.GE.AND P2, PT, R12, RZ, PT ;  /* 0x000000ff0c00720c */ /* 0x000fe40003f46270 */
[-C--:B------:R-:W-:Y:S01]  /*0760*/  LOP3.LUT R24, R24, R7.reuse, RZ, 0x3c, !PT ;  /* 0x0000000718187212 */ /* 0x080fe200078e3cff */
[----:B------:R-:W-:Y:S01]  /*0770*/  @P6 VIADD R21, R21, 0x1 ;  /* 0x0000000115156836 */ /* 0x000fe20000000000 */
[-C--:B------:R-:W-:Y:S01]  /*0780*/  LOP3.LUT R12, R3, R7.reuse, RZ, 0x3c, !PT ;  /* 0x00000007030c7212 */ /* 0x080fe200078e3cff */
[----:B------:R-:W-:Y:S01]  /*0790*/  @P0 VIADD R9, R9, 0x1 ;  /* 0x0000000109090836 */ /* 0x000fe20000000000 */
[----:B------:R-:W-:Y:S01]  /*07a0*/  ISETP.GE.AND P4, PT, R24, RZ, PT ;  /* 0x000000ff1800720c */ /* 0x000fe20003f86270 */
[----:B------:R-:W-:Y:S01]  /*07b0*/  @!P3 IMAD.IADD R26, R26, 0x1, -R22 ;  /* 0x000000011a1ab824 */ /* 0x000fe200078e0a16 */
[----:B------:R-:W-:Y:S01]  /*07c0*/  ISETP.NE.AND P5, PT, R7, RZ, PT ;  /* 0x000000ff0700720c */ /* 0x000fe20003fa5270 */
[----:B------:R-:W-:Y:S01]  /*07d0*/  @!P1 IMAD.MOV R21, RZ, RZ, -R21 ;  /* 0x000000ffff159224 */ /* 0x000fe200078e0a15 */
[----:B------:R-:W-:Y:S01]  /*07e0*/  LOP3.LUT R24, RZ, R7, RZ, 0x33, !PT ;  /* 0x00000007ff187212 */ /* 0x000fe200078e33ff */
[----:B------:R-:W-:Y:S01]  /*07f0*/  @!P3 VIADD R18, R18, 0x1 ;  /* 0x000000011212b836 */ /* 0x000fe20000000000 */
[----:B------:R-:W-:Y:S01]  /*0800*/  ISETP.GE.U32.AND P6, PT, R26, R6, PT ;  /* 0x000000061a00720c */ /* 0x000fe20003fc6070 */
[----:B------:R-:W-:Y:S01]  /*0810*/  @!P2 IMAD.MOV R9, RZ, RZ, -R9 ;  /* 0x000000ffff09a224 */ /* 0x000fe200078e0a09 */
[----:B------:R-:W-:-:S02]  /*0820*/  ISETP.NE.AND P0, PT, R23, RZ, PT ;  /* 0x000000ff1700720c */ /* 0x000fc40003f05270 */
[----:B------:R-:W-:Y:S02]  /*0830*/  ISETP.GE.AND P1, PT, R12, RZ, PT ;  /* 0x000000ff0c00720c */ /* 0x000fe40003f26270 */
[----:B------:R-:W-:Y:S02]  /*0840*/  MOV R23, R20 ;  /* 0x0000001400177202 */ /* 0x000fe40000000f00 */
[C---:B------:R-:W-:Y:S02]  /*0850*/  SEL R21, R24.reuse, R21, !P5 ;  /* 0x0000001518157207 */ /* 0x040fe40006800000 */
[----:B0-----:R-:W-:Y:S01]  /*0860*/  SEL R17, R24, R9, !P5 ;  /* 0x0000000918117207 */ /* 0x001fe20006800000 */
[----:B------:R-:W-:Y:S02]  /*0870*/  @!P4 IMAD.MOV R23, RZ, RZ, -R23 ;  /* 0x000000ffff17c224 */ /* 0x000fe400078e0a17 */
[----:B------:R-:W-:-:S04]  /*0880*/  IMAD.WIDE R20, R21, 0x4, R14 ;  /* 0x0000000415147825 */ /* 0x000fc800078e020e */
[----:B------:R-:W-:Y:S01]  /*0890*/  @P6 VIADD R18, R18, 0x1 ;  /* 0x0000000112126836 */ /* 0x000fe20000000000 */
[C---:B------:R-:W-:Y:S01]  /*08a0*/  SEL R23, R24.reuse, R23, !P5 ;  /* 0x0000001718177207 */ /* 0x040fe20006800000 */
[----:B------:R-:W-:Y:S01]  /*08b0*/  IMAD.WIDE R16, R17, 0x4, R14 ;  /* 0x0000000411107825 */ /* 0x000fe200078e020e */
[----:B------:R-:W5:Y:S03]  /*08c0*/  LDG.E.CONSTANT R20, desc[UR8][R20.64] ;  /* 0x0000000814147981 */ /* 0x000f66000c1e9900 */
[----:B------:R-:W-:Y:S01]  /*08d0*/  IMAD.MOV.U32 R12, RZ, RZ, R10 ;  /* 0x000000ffff0c7224 */ /* 0x000fe200078e000a */
[----:B------:R0:W5:Y:S01]  /*08e0*/  LDG.E.CONSTANT R9, desc[UR8][R16.64] ;  /* 0x0000000810097981 */ /* 0x000162000c1e9900 */
[----:B------:R-:W-:Y:S02]  /*08f0*/  @!P1 IMAD.MOV R18, RZ, RZ, -R18 ;  /* 0x000000ffff129224 */ /* 0x000fe400078e0a12 */
[----:B------:R-:W-:Y:S01]  /*0900*/  IMAD.WIDE R22, R23, 0x4, R14 ;  /* 0x0000000417167825 */ /* 0x000fe200078e020e */
[----:B------:R-:W5:Y:S02]  /*0910*/  LDG.E.CONSTANT R10, desc[UR8][R12.64+-0x8] ;  /* 0xfffff8080c0a7981 */ /* 0x000f64000c1e9900 */
[----:B------:R-:W-:-:S02]  /*0920*/  SEL R29, R24, R18, !P5 ;  /* 0x00000012181d7207 */ /* 0x000fc40006800000 */
[----:B------:R-:W5:Y:S03]  /*0930*/  LDG.E.CONSTANT R18, desc[UR8][R12.64+-0x4] ;  /* 0xfffffc080c127981 */ /* 0x000f66000c1e9900 */
[----:B0-----:R-:W-:Y:S01]  /*0940*/  IMAD.WIDE R16, R29, 0x4, R14 ;  /* 0x000000041d107825 */ /* 0x001fe200078e020e */
[----:B------:R-:W5:Y:S04]  /*0950*/  LDG.E.CONSTANT R22, desc[UR8][R22.64] ;  /* 0x0000000816167981 */ /* 0x000f68000c1e9900 */
[----:B------:R-:W5:Y:S04]  /*0960*/  LDG.E.CONSTANT R24, desc[UR8][R12.64] ;  /* 0x000000080c187981 */ /* 0x000f68000c1e9900 */
[----:B------:R3:W5:Y:S04]  /*0970*/  LDG.E.CONSTANT R26, desc[UR8][R16.64] ;  /* 0x00000008101a7981 */ /* 0x000768000c1e9900 */
[----:B------:R-:W5:Y:S01]  /*0980*/  LDG.E.CONSTANT R21, desc[UR8][R12.64+0x4] ;  /* 0x000004080c157981 */ /* 0x000f62000c1e9900 */
[----:B------:R-:W-:Y:S01]  /*0990*/  UIADD3 UR5, UPT, UPT, UR5, 0x4, URZ ;  /* 0x0000000405057890 */ /* 0x000fe2000fffe0ff */
[----:B------:R-:W-:-:S03]  /*09a0*/  VIADD R3, R3, 0x4 ;  /* 0x0000000403037836 */ /* 0x000fc60000000000 */
[----:B------:R-:W-:Y:S01]  /*09b0*/  UISETP.NE.AND UP1, UPT, UR5, URZ, UPT ;  /* 0x000000ff0500728c */ /* 0x000fe2000bf25270 */
[----:B--2---:R-:W-:Y:S02]  /*09c0*/  SHF.R.U32.HI R29, RZ, 0x4, R11 ;  /* 0x00000004ff1d7819 */ /* 0x004fe4000001160b */
[----:B------:R-:W-:Y:S02]  /*09d0*/  @!P0 LOP3.LUT R29, R11, 0xf, RZ, 0xc0, !PT ;  /* 0x0000000f0b1d8812 */ /* 0x000fe400078ec0ff */
[----:B---3--:R-:W-:Y:S02]  /*09e0*/  SHF.R.U32.HI R16, RZ, 0x4, R27 ;  /* 0x00000004ff107819 */ /* 0x008fe4000001161b */
[----:B------:R-:W-:-:S05]  /*09f0*/  @P0 LOP3.LUT R16, R27, 0xf, RZ, 0xc0, !PT ;  /* 0x0000000f1b100812 */ /* 0x000fca00078ec0ff */
[----:B------:R-:W-:-:S06]  /*0a00*/  IMAD.SHL.U32 R16, R16, 0x4, RZ ;  /* 0x0000000410107824 */ /* 0x000fcc00078e00ff */
[----:B------:R-:W0:Y:S01]  /*0a10*/  LDC R16, c[0x3][R16] ;  /* 0x00c0000010107b82 */ /* 0x000e220000000800 */
[----:B----4-:R-:W-:Y:S02]  /*0a20*/  SHF.R.U32.HI R27, RZ, 0x4, R28 ;  /* 0x00000004ff1b7819 */ /* 0x010fe4000001161c */
[----:B------:R-:W-:-:S04]  /*0a30*/  @!P0 LOP3.LUT R27, R28, 0xf, RZ, 0xc0, !PT ;  /* 0x0000000f1c1b8812 */ /* 0x000fc800078ec0ff */
[----:B------:R-:W-:-:S06]  /*0a40*/  SHF.L.U32 R23, R27, 0x2, RZ ;  /* 0x000000021b177819 */ /* 0x000fcc00000006ff */
[----:B------:R-:W1:Y:S01]  /*0a50*/  LDC R23, c[0x3][R23] ;  /* 0x00c0000017177b82 */ /* 0x000e620000000800 */
[----:B-----5:R-:W-:Y:S02]  /*0a60*/  SHF.R.U32.HI R11, RZ, 0x4, R25 ;  /* 0x00000004ff0b7819 */ /* 0x020fe40000011619 */
[----:B------:R-:W-:Y:S01]  /*0a70*/  @P0 LOP3.LUT R11, R25, 0xf, RZ, 0xc0, !PT ;  /* 0x0000000f190b0812 */ /* 0x000fe200078ec0ff */
[----:B------:R-:W-:-:S04]  /*0a80*/  IMAD.SHL.U32 R25, R29, 0x4, RZ ;  /* 0x000000041d197824 */ /* 0x000fc800078e00ff */
[----:B------:R-:W2:Y:S01]  /*0a90*/  LDC R17, c[0x3][R25] ;  /* 0x00c0000019117b82 */ /* 0x000ea20000000800 */
[----:B------:R-:W-:-:S07]  /*0aa0*/  IMAD.SHL.U32 R11, R11, 0x4, RZ ;  /* 0x000000040b0b7824 */ /* 0x000fce00078e00ff */
[----:B------:R-:W3:Y:S01]  /*0ab0*/  LDC R11, c[0x3][R11] ;  /* 0x00c000000b0b7b82 */ /* 0x000ee20000000800 */
[----:B0-----:R-:W-:Y:S01]  /*0ac0*/  FMUL R9, R9, R16 ;  /* 0x0000001009097220 */ /* 0x001fe20000400000 */
[----:B--2---:R-:W-:-:S04]  /*0ad0*/  FMUL R20, R20, R17 ;  /* 0x0000001114147220 */ /* 0x004fc80000400000 */
[----:B------:R-:W-:-:S04]  /*0ae0*/  FFMA R10, R20, R10, R19 ;  /* 0x0000000a140a7223 */ /* 0x000fc80000000013 */
[----:B------:R-:W-:Y:S01]  /*0af0*/  FFMA R10, R9, R18, R10 ;  /* 0x00000012090a7223 */ /* 0x000fe2000000000a */
[----:B-1----:R-:W-:Y:S01]  /*0b00*/  FMUL R9, R22, R23 ;  /* 0x0000001716097220 */ /* 0x002fe20000400000 */
[----:B---3--:R-:W-:-:S03]  /*0b10*/  FMUL R26, R26, R11 ;  /* 0x0000000b1a1a7220 */ /* 0x008fc60000400000 */
[----:B------:R-:W-:Y:S01]  /*0b20*/  FFMA R9, R9, R24, R10 ;  /* 0x0000001809097223 */ /* 0x000fe2000000000a */
[----:B------:R-:W-:-:S03]  /*0b30*/  IADD3 R10, P1, PT, R12, 0x10, RZ ;  /* 0x000000100c0a7810 */ /* 0x000fc60007f3e0ff */
[----:B------:R-:W-:Y:S02]  /*0b40*/  FFMA R19, R26, R21, R9 ;  /* 0x000000151a137223 */ /* 0x000fe40000000009 */
[----:B------:R-:W-:Y:S01]  /*0b50*/  IMAD.X R13, RZ, RZ, R13, P1 ;  /* 0x000000ffff0d7224 */ /* 0x000fe200008e060d */
[----:B------:R-:W-:Y:S07]  /*0b60*/  BRA.U UP1, `(.L_x_179) ;  /* 0xfffffff501e47547 */ /* 0x000fee000b83ffff */
.L_x_178:
[----:B------:R-:W-:Y:S05]  /*0b70*/  BRA.U !UP0, `(.L_x_177) ;  /* 0x0000000908147547 */ /* 0x000fea000b800000 */
[----:B------:R-:W0:Y:S01]  /*0b80*/  LDCU UR5, c[0x0][0x3a8] ;  /* 0x00007500ff0577ac */ /* 0x000e220008000800 */
[----:B------:R-:W-:Y:S02]  /*0b90*/  UISETP.NE.AND UP0, UPT, UR6, 0x1, UPT ;  /* 0x000000010600788c */ /* 0x000fe4000bf05270 */
[----:B0-----:R-:W-:-:S04]  /*0ba0*/  ULOP3.LUT UR5, UR5, 0x1, URZ, 0xc0, !UPT ;  /* 0x0000000105057892 */ /* 0x001fc8000f8ec0ff */
[----:B------:R-:W-:-:S03]  /*0bb0*/  UISETP.NE.U32.AND UP1, UPT, UR5, 0x1, UPT ;  /* 0x000000010500788c */ /* 0x000fc6000bf25070 */
[----:B------:R-:W-:Y:S08]  /*0bc0*/  BRA.U !UP0, `(.L_x_180) ;  /* 0x0000000508447547 */ /* 0x000ff0000b800000 */
[----:B------:R-:W0:Y:S01]  /*0bd0*/  LDC R12, c[0x0][0x3ac] ;  /* 0x0000eb00ff0c7b82 */ /* 0x000e220000000800 */
[----:B------:R-:W-:Y:S01]  /*0be0*/  VIADD R3, R4, UR4 ;  /* 0x0000000404037c36 */ /* 0x000fe20008000000 */
[----:B------:R-:W1:Y:S04]  /*0bf0*/  LDCU.64 UR6, c[0x0][0x390] ;  /* 0x00007200ff0677ac */ /* 0x000e680008000a00 */
[CC--:B------:R-:W-:Y:S02]  /*0c00*/  LEA.HI R6, R3.reuse, R3.reuse, RZ, 0x1 ;  /* 0x0000000303067211 */ /* 0x0c0fe400078f08ff */
[----:B------:R-:W-:Y:S02]  /*0c10*/  IADD3 R13, PT, PT, R3, 0x1, RZ ;  /* 0x00000001030d7810 */ /* 0x000fe40007ffe0ff */
[----:B------:R-:W-:-:S02]  /*0c20*/  IABS R18, R3 ;  /* 0x0000000300127213 */ /* 0x000fc40000000000 */
[----:B------:R-:W-:Y:S02]  /*0c30*/  IABS R20, R13 ;  /* 0x0000000d00147213 */ /* 0x000fe40000000000 */
[----:B0-----:R-:W-:-:S04]  /*0c40*/  IABS R15, R12 ;  /* 0x0000000c000f7213 */ /* 0x001fc80000000000 */
[----:B------:R-:W0:Y:S08]  /*0c50*/  I2F.RP R8, R15 ;  /* 0x0000000f00087306 */ /* 0x000e300000209400 */
[----:B0-----:R-:W0:Y:S02]  /*0c60*/  MUFU.RCP R8, R8 ;  /* 0x0000000800087308 */ /* 0x001e240000001000 */
[----:B0-----:R-:W-:Y:S01]  /*0c70*/  VIADD R7, R8, 0xffffffe ;  /* 0x0ffffffe08077836 */ /* 0x001fe20000000000 */
[----:B------:R-:W-:Y:S01]  /*0c80*/  SHF.R.S32.HI R8, RZ, 0x1, R6 ;  /* 0x00000001ff087819 */ /* 0x000fe20000011406 */
[----:B------:R-:W-:-:S04]  /*0c90*/  IMAD.MOV.U32 R6, RZ, RZ, RZ ;  /* 0x000000ffff067224 */ /* 0x000fc800078e00ff */
[----:B------:R-:W0:Y:S02]  /*0ca0*/  F2I.FTZ.U32.TRUNC.NTZ R7, R7 ;  /* 0x0000000700077305 */ /* 0x000e24000021f000 */
[----:B0-----:R-:W-:-:S04]  /*0cb0*/  IMAD.MOV R10, RZ, RZ, -R7 ;  /* 0x000000ffff0a7224 */ /* 0x001fc800078e0a07 */
[----:B------:R-:W-:-:S04]  /*0cc0*/  IMAD R9, R10, R15, RZ ;  /* 0x0000000f0a097224 */ /* 0x000fc800078e02ff */
[----:B------:R-:W-:Y:S01]  /*0cd0*/  IMAD.HI.U32 R11, R7, R9, R6 ;  /* 0x00000009070b7227 */ /* 0x000fe200078e0006 */
[----:B------:R-:W-:Y:S02]  /*0ce0*/  LEA.HI R7, R13, R13, RZ, 0x1 ;  /* 0x0000000d0d077211 */ /* 0x000fe400078f08ff */
[C---:B-1----:R-:W-:Y:S02]  /*0cf0*/  IADD3 R6, P0, PT, R8.reuse, UR6, RZ ;  /* 0x0000000608067c10 */ /* 0x042fe4000ff1e0ff */
[----:B------:R-:W-:Y:S01]  /*0d00*/  SHF.R.S32.HI R9, RZ, 0x1, R7 ;  /* 0x00000001ff097819 */ /* 0x000fe20000011407 */
[----:B------:R-:W-:Y:S01]  /*0d10*/  IMAD.HI.U32 R16, R11, R18, RZ ;  /* 0x000000120b107227 */ /* 0x000fe200078e00ff */
[----:B------:R-:W-:Y:S02]  /*0d20*/  LEA.HI.X.SX32 R7, R8, UR7, 0x1, P0 ;  /* 0x0000000708077c11 */ /* 0x000fe400080f0eff */
[----:B------:R-:W-:Y:S01]  /*0d30*/  IADD3 R8, P0, PT, R9, UR6, RZ ;  /* 0x0000000609087c10 */ /* 0x000fe2000ff1e0ff */
[----:B------:R-:W-:-:S02]  /*0d40*/  IMAD.HI.U32 R14, R11, R20, RZ ;  /* 0x000000140b0e7227 */ /* 0x000fc400078e00ff */
[----:B------:R0:W2:Y:S02]  /*0d50*/  LDG.E.U8.CONSTANT R10, desc[UR8][R6.64] ;  /* 0x00000008060a7981 */ /* 0x0000a4000c1e9100 */
[----:B------:R-:W-:Y:S01]  /*0d60*/  IMAD.MOV R11, RZ, RZ, -R16 ;  /* 0x000000ffff0b7224 */ /* 0x000fe200078e0a10 */
[----:B------:R-:W-:Y:S01]  /*0d70*/  LEA.HI.X.SX32 R9, R9, UR7, 0x1, P0 ;  /* 0x0000000709097c11 */ /* 0x000fe200080f0eff */
[----:B------:R-:W-:Y:S01]  /*0d80*/  IMAD.MOV R17, RZ, RZ, -R14 ;  /* 0x000000ffff117224 */ /* 0x000fe200078e0a0e */
[----:B------:R-:W-:Y:S01]  /*0d90*/  LOP3.LUT R13, R13, R12, RZ, 0x3c, !PT ;  /* 0x0000000c0d0d7212 */ /* 0x000fe200078e3cff */
[C---:B------:R-:W-:Y:S01]  /*0da0*/  IMAD R18, R15.reuse, R11, R18 ;  /* 0x0000000b0f127224 */ /* 0x040fe200078e0212 */
[----:B------:R-:W1:Y:S01]  /*0db0*/  LDCU.64 UR6, c[0x0][0x388] ;  /* 0x00007100ff0677ac */ /* 0x000e620008000a00 */
[----:B------:R3:W4:Y:S01]  /*0dc0*/  LDG.E.U8.CONSTANT R11, desc[UR8][R8.64] ;  /* 0x00000008080b7981 */ /* 0x000722000c1e9100 */
[----:B0-----:R-:W0:Y:S02]  /*0dd0*/  LDC.64 R6, c[0x0][0x398] ;  /* 0x0000e600ff067b82 */ /* 0x001e240000000a00 */
[C---:B------:R-:W-:Y:S01]  /*0de0*/  ISETP.GT.U32.AND P2, PT, R15.reuse, R18, PT ;  /* 0x000000120f00720c */ /* 0x040fe20003f44070 */
[----:B------:R-:W-:-:S05]  /*0df0*/  IMAD R20, R15, R17, R20 ;  /* 0x000000110f147224 */ /* 0x000fca00078e0214 */
[----:B------:R-:W-:Y:S01]  /*0e00*/  ISETP.GT.U32.AND P4, PT, R15, R20, PT ;  /* 0x000000140f00720c */ /* 0x000fe20003f84070 */
[----:B---3--:R-:W3:Y:S06]  /*0e10*/  LDC.64 R8, c[0x0][0x388] ;  /* 0x0000e200ff087b82 */ /* 0x008eec0000000a00 */
[----:B------:R-:W-:-:S05]  /*0e20*/  @!P2 IMAD.IADD R18, R18, 0x1, -R15 ;  /* 0x000000011212a824 */ /* 0x000fca00078e0a0f */
[----:B------:R-:W-:Y:S01]  /*0e30*/  ISETP.GE.U32.AND P0, PT, R18, R15, PT ;  /* 0x0000000f1200720c */ /* 0x000fe20003f06070 */
[----:B------:R-:W-:Y:S01]  /*0e40*/  @!P4 IMAD.IADD R20, R20, 0x1, -R15 ;  /* 0x000000011414c824 */ /* 0x000fe200078e0a0f */
[----:B------:R-:W-:Y:S01]  /*0e50*/  LOP3.LUT R17, R3, R12, RZ, 0x3c, !PT ;  /* 0x0000000c03117212 */ /* 0x000fe200078e3cff */
[----:B------:R-:W-:-:S03]  /*0e60*/  @!P2 VIADD R16, R16, 0x1 ;  /* 0x000000011010a836 */ /* 0x000fc60000000000 */
[----:B------:R-:W-:Y:S02]  /*0e70*/  ISETP.GE.U32.AND P1, PT, R20, R15, PT ;  /* 0x0000000f1400720c */ /* 0x000fe40003f26070 */
[----:B------:R-:W-:-:S05]  /*0e80*/  ISETP.GE.AND P3, PT, R17, RZ, PT ;  /* 0x000000ff1100720c */ /* 0x000fca0003f66270 */
[----:B------:R-:W-:Y:S02]  /*0e90*/  @P0 IADD3 R16, PT, PT, R16, 0x1, RZ ;  /* 0x0000000110100810 */ /* 0x000fe40007ffe0ff */
[----:B------:R-:W-:Y:S01]  /*0ea0*/  ISETP.GE.AND P0, PT, R13, RZ, PT ;  /* 0x000000ff0d00720c */ /* 0x000fe20003f06270 */
[----:B------:R-:W-:Y:S01]  /*0eb0*/  @!P4 VIADD R14, R14, 0x1 ;  /* 0x000000010e0ec836 */ /* 0x000fe20000000000 */
[----:B------:R-:W-:Y:S02]  /*0ec0*/  ISETP.NE.AND P2, PT, R12, RZ, PT ;  /* 0x000000ff0c00720c */ /* 0x000fe40003f45270 */
[----:B------:R-:W-:Y:S01]  /*0ed0*/  LOP3.LUT R17, RZ, R12, RZ, 0x33, !PT ;  /* 0x0000000cff117212 */ /* 0x000fe200078e33ff */
[----:B------:R-:W-:Y:S02]  /*0ee0*/  @P1 VIADD R14, R14, 0x1 ;  /* 0x000000010e0e1836 */ /* 0x000fe40000000000 */
[----:B------:R-:W-:Y:S02]  /*0ef0*/  @!P3 IMAD.MOV R16, RZ, RZ, -R16 ;  /* 0x000000ffff10b224 */ /* 0x000fe400078e0a10 */
[----:B------:R-:W-:-:S03]  /*0f00*/  VIADD R15, R5, UR4 ;  /* 0x00000004050f7c36 */ /* 0x000fc60008000000 */
[----:B------:R-:W-:Y:S01]  /*0f10*/  SEL R13, R17, R16, !P2 ;  /* 0x00000010110d7207 */ /* 0x000fe20005000000 */
[----:B------:R-:W-:Y:S01]  /*0f20*/  @!P0 IMAD.MOV R14, RZ, RZ, -R14 ;  /* 0x000000ffff0e8224 */ /* 0x000fe200078e0a0e */
[----:B------:R-:W-:-:S03]  /*0f30*/  IADD3 R16, P0, PT, R5, UR4, RZ ;  /* 0x0000000405107c10 */ /* 0x000fc6000ff1e0ff */
[----:B0-----:R-:W-:Y:S01]  /*0f40*/  IMAD.WIDE R12, R13, 0x4, R6 ;  /* 0x000000040d0c7825 */ /* 0x001fe200078e0206 */
[----:B------:R-:W-:-:S03]  /*0f50*/  SEL R17, R17, R14, !P2 ;  /* 0x0000000e11117207 */ /* 0x000fc60005000000 */
[----:B---3--:R-:W-:Y:S02]  /*0f60*/  IMAD.WIDE.U32 R14, R15, 0x4, R8 ;  /* 0x000000040f0e7825 */ /* 0x008fe400078e0008 */
[----:B------:R-:W3:Y:S02]  /*0f70*/  LDG.E.CONSTANT R12, desc[UR8][R12.64] ;  /* 0x000000080c0c7981 */ /* 0x000ee4000c1e9900 */
[----:B------:R-:W-:Y:S01]  /*0f80*/  IMAD.X R9, RZ, RZ, RZ, P0 ;  /* 0x000000ffff097224 */ /* 0x000fe200000e06ff */
[C---:B-1----:R-:W-:Y:S01]  /*0f90*/  LEA R8, P0, R16.reuse, UR6, 0x2 ;  /* 0x0000000610087c11 */ /* 0x042fe2000f8010ff */
[----:B------:R-:W-:Y:S01]  /*0fa0*/  IMAD.WIDE R6, R17, 0x4, R6 ;  /* 0x0000000411067825 */ /* 0x000fe200078e0206 */
[----:B------:R-:W5:Y:S02]  /*0fb0*/  LDG.E.CONSTANT R14, desc[UR8][R14.64] ;  /* 0x000000080e0e7981 */ /* 0x000f64000c1e9900 */
[----:B------:R-:W-:-:S03]  /*0fc0*/  LEA.HI.X R9, R16, UR7, R9, 0x2, P0 ;  /* 0x0000000710097c11 */ /* 0x000fc600080f1409 */
[----:B------:R0:W5:Y:S04]  /*0fd0*/  LDG.E.CONSTANT R6, desc[UR8][R6.64] ;  /* 0x0000000806067981 */ /* 0x000168000c1e9900 */
[----:B------:R-:W5:Y:S01]  /*0fe0*/  LDG.E.CONSTANT R9, desc[UR8][R8.64+0x4] ;  /* 0x0000040808097981 */ /* 0x000f62000c1e9900 */
[----:B------:R-:W-:-:S04]  /*0ff0*/  LOP3.LUT R3, R3, 0x1, RZ, 0xc0, !PT ;  /* 0x0000000103037812 */ /* 0x000fc800078ec0ff */
[----:B------:R-:W-:Y:S01]  /*1000*/  ISETP.NE.U32.AND P0, PT, R3, 0x1, PT ;  /* 0x000000010300780c */ /* 0x000fe20003f05070 */
[----:B------:R-:W-:Y:S01]  /*1010*/  UIADD3 UR4, UPT, UPT, UR4, 0x2, URZ ;  /* 0x0000000204047890 */ /* 0x000fe2000fffe0ff */
[----:B--2---:R-:W-:-:S11]  /*1020*/  SHF.R.U32.HI R3, RZ, 0x4, R10 ;  /* 0x00000004ff037819 */ /* 0x004fd6000001160a */
[----:B------:R-:W-:-:S04]  /*1030*/  @P0 LOP3.LUT R3, R10, 0xf, RZ, 0xc0, !PT ;  /* 0x0000000f0a030812 */ /* 0x000fc800078ec0ff */
[----:B------:R-:W-:Y:S02]  /*1040*/  SHF.L.U32 R3, R3, 0x2, RZ ;  /* 0x0000000203037819 */ /* 0x000fe400000006ff */
[----:B----4-:R-:W-:Y:S02]  /*1050*/  SHF.R.U32.HI R10, RZ, 0x4, R11 ;  /* 0x00000004ff0a7819 */ /* 0x010fe4000001160b */
[----:B------:R-:W-:Y:S02]  /*1060*/  @!P0 LOP3.LUT R10, R11, 0xf, RZ, 0xc0, !PT ;  /* 0x0000000f0b0a8812 */ /* 0x000fe400078ec0ff */
[----:B------:R-:W3:Y:S03]  /*1070*/  LDC R3, c[0x3][R3] ;  /* 0x00c0000003037b82 */ /* 0x000ee60000000800 */
[----:B------:R-:W-:-:S05]  /*1080*/  IMAD.SHL.U32 R10, R10, 0x4, RZ ;  /* 0x000000040a0a7824 */ /* 0x000fca00078e00ff */
[----:B0-----:R-:W0:Y:S01]  /*1090*/  LDC R7, c[0x3][R10] ;  /* 0x00c000000a077b82 */ /* 0x001e220000000800 */
[----:B---3--:R-:W-:-:S04]  /*10a0*/  FMUL R12, R12, R3 ;  /* 0x000000030c0c7220 */ /* 0x008fc80000400000 */
[----:B-----5:R-:W-:Y:S01]  /*10b0*/  FFMA R19, R12, R14, R19 ;  /* 0x0000000e0c137223 */ /* 0x020fe20000000013 */
[----:B0-----:R-:W-:-:S04]  /*10c0*/  FMUL R6, R6, R7 ;  /* 0x0000000706067220 */ /* 0x001fc80000400000 */
[----:B------:R-:W-:-:S07]  /*10d0*/  FFMA R19, R6, R9, R19 ;  /* 0x0000000906137223 */ /* 0x000fce0000000013 */
.L_x_180:
[----:B------:R-:W-:Y:S05]  /*10e0*/  BRA.U UP1, `(.L_x_177) ;  /* 0x0000000101b87547 */ /* 0x000fea000b800000 */
[----:B------:R-:W0:Y:S01]  /*10f0*/  LDC R3, c[0x0][0x3ac] ;  /* 0x0000eb00ff037b82 */ /* 0x000e220000000800 */
[----:B------:R-:W1:Y:S01]  /*1100*/  LDCU.64 UR6, c[0x0][0x390] ;  /* 0x00007200ff0677ac */ /* 0x000e620008000a00 */
[----:B------:R-:W-:-:S05]  /*1110*/  VIADD R4, R4, UR4 ;  /* 0x0000000404047c36 */ /* 0x000fca0008000000 */
[----:B------:R-:W-:Y:S02]  /*1120*/  LEA.HI R6, R4, R4, RZ, 0x1 ;  /* 0x0000000404067211 */ /* 0x000fe400078f08ff */
[----:B0-----:R-:W-:-:S04]  /*1130*/  IABS R11, R3 ;  /* 0x00000003000b7213 */ /* 0x001fc80000000000 */
[----:B------:R-:W0:Y:S08]  /*1140*/  I2F.RP R9, R11 ;  /* 0x0000000b00097306 */ /* 0x000e300000209400 */
[----:B0-----:R-:W0:Y:S02]  /*1150*/  MUFU.RCP R9, R9 ;  /* 0x0000000900097308 */ /* 0x001e240000001000 */
[----:B0-----:R-:W-:Y:S01]  /*1160*/  VIADD R7, R9, 0xffffffe ;  /* 0x0ffffffe09077836 */ /* 0x001fe20000000000 */
[----:B------:R-:W-:-:S05]  /*1170*/  IABS R9, R4 ;  /* 0x0000000400097213 */ /* 0x000fca0000000000 */
[----:B------:R-:W0:Y:S02]  /*1180*/  F2I.FTZ.U32.TRUNC.NTZ R7, R7 ;  /* 0x0000000700077305 */ /* 0x000e24000021f000 */
[----:B0-----:R-:W-:-:S04]  /*1190*/  IMAD.MOV R8, RZ, RZ, -R7 ;  /* 0x000000ffff087224 */ /* 0x001fc800078e0a07 */
[----:B------:R-:W-:Y:S01]  /*11a0*/  IMAD R13, R8, R11, RZ ;  /* 0x0000000b080d7224 */ /* 0x000fe200078e02ff */
[----:B------:R-:W-:Y:S01]  /*11b0*/  SHF.R.S32.HI R8, RZ, 0x1, R6 ;  /* 0x00000001ff087819 */ /* 0x000fe20000011406 */
[----:B------:R-:W-:-:S04]  /*11c0*/  IMAD.MOV.U32 R6, RZ, RZ, RZ ;  /* 0x000000ffff067224 */ /* 0x000fc800078e00ff */
[----:B------:R-:W-:Y:S01]  /*11d0*/  IMAD.HI.U32 R10, R7, R13, R6 ;  /* 0x0000000d070a7227 */ /* 0x000fe200078e0006 */
[----:B-1----:R-:W-:-:S04]  /*11e0*/  IADD3 R6, P0, PT, R8, UR6, RZ ;  /* 0x0000000608067c10 */ /* 0x002fc8000ff1e0ff */
[----:B------:R-:W-:Y:S01]  /*11f0*/  LEA.HI.X.SX32 R7, R8, UR7, 0x1, P0 ;  /* 0x0000000708077c11 */ /* 0x000fe200080f0eff */
[----:B------:R-:W-:-:S04]  /*1200*/  IMAD.HI.U32 R13, R10, R9, RZ ;  /* 0x000000090a0d7227 */ /* 0x000fc800078e00ff */
[----:B------:R0:W2:Y:S01]  /*1210*/  LDG.E.U8.CONSTANT R12, desc[UR8][R6.64] ;  /* 0x00000008060c7981 */ /* 0x0000a2000c1e9100 */
[----:B------:R-:W-:-:S04]  /*1220*/  IMAD.MOV R8, RZ, RZ, -R13 ;  /* 0x000000ffff087224 */ /* 0x000fc800078e0a0d */
[----:B------:R-:W-:-:S05]  /*1230*/  IMAD R8, R11, R8, R9 ;  /* 0x000000080b087224 */ /* 0x000fca00078e0209 */
[----:B------:R-:W-:Y:S02]  /*1240*/  ISETP.GT.U32.AND P1, PT, R11, R8, PT ;  /* 0x000000080b00720c */ /* 0x000fe40003f24070 */
[----:B------:R-:W-:-:S11]  /*1250*/  LOP3.LUT R10, R4, R3, RZ, 0x3c, !PT ;  /* 0x00000003040a7212 */ /* 0x000fd600078e3cff */
[----:B------:R-:W-:-:S04]  /*1260*/  @!P1 IADD3 R8, PT, PT, R8, -R11, RZ ;  /* 0x8000000b08089210 */ /* 0x000fc80007ffe0ff */
[----:B------:R-:W-:Y:S02]  /*1270*/  ISETP.GE.U32.AND P0, PT, R8, R11, PT ;  /* 0x0000000b0800720c */ /* 0x000fe40003f06070 */
[----:B------:R-:W0:Y:S01]  /*1280*/  LDC.64 R8, c[0x0][0x398] ;  /* 0x0000e600ff087b82 */ /* 0x000e220000000a00 */
[----:B------:R-:W-:Y:S01]  /*1290*/  ISETP.GE.AND P2, PT, R10, RZ, PT ;  /* 0x000000ff0a00720c */ /* 0x000fe20003f46270 */
[----:B------:R-:W-:Y:S01]  /*12a0*/  @!P1 VIADD R13, R13, 0x1 ;  /* 0x000000010d0d9836 */ /* 0x000fe20000000000 */
[----:B------:R-:W-:-:S05]  /*12b0*/  ISETP.NE.AND P1, PT, R3, RZ, PT ;  /* 0x000000ff0300720c */ /* 0x000fca0003f25270 */
[----:B------:R-:W1:Y:S03]  /*12c0*/  LDC.64 R10, c[0x0][0x388] ;  /* 0x0000e200ff0a7b82 */ /* 0x000e660000000a00 */
[----:B------:R-:W-:-:S04]  /*12d0*/  @P0 VIADD R13, R13, 0x1 ;  /* 0x000000010d0d0836 */ /* 0x000fc80000000000 */
[----:B------:R-:W-:Y:S01]  /*12e0*/  @!P2 IMAD.MOV R13, RZ, RZ, -R13 ;  /* 0x000000ffff0da224 */ /* 0x000fe200078e0a0d */
[----:B------:R-:W-:Y:S01]  /*12f0*/  @!P1 LOP3.LUT R13, RZ, R3, RZ, 0x33, !PT ;  /* 0x00000003ff0d9212 */ /* 0x000fe200078e33ff */
[----:B------:R-:W-:-:S04]  /*1300*/  VIADD R5, R5, UR4 ;  /* 0x0000000405057c36 */ /* 0x000fc80008000000 */
[----:B0-----:R-:W-:-:S06]  /*1310*/  IMAD.WIDE R6, R13, 0x4, R8 ;  /* 0x000000040d067825 */ /* 0x001fcc00078e0208 */
[----:B------:R-:W3:Y:S01]  /*1320*/  LDG.E.CONSTANT R6, desc[UR8][R6.64] ;  /* 0x0000000806067981 */ /* 0x000ee2000c1e9900 */
[----:B-1----:R-:W-:-:S06]  /*1330*/  IMAD.WIDE.U32 R8, R5, 0x4, R10 ;  /* 0x0000000405087825 */ /* 0x002fcc00078e000a */
[----:B------:R-:W4:Y:S01]  /*1340*/  LDG.E.CONSTANT R8, desc[UR8][R8.64] ;  /* 0x0000000808087981 */ /* 0x000f22000c1e9900 */
[----:B------:R-:W-:-:S04]  /*1350*/  LOP3.LUT R4, R4, 0x1, RZ, 0xc0, !PT ;  /* 0x0000000104047812 */ /* 0x000fc800078ec0ff */
[----:B------:R-:W-:Y:S02]  /*1360*/  ISETP.NE.U32.AND P0, PT, R4, 0x1, PT ;  /* 0x000000010400780c */ /* 0x000fe40003f05070 */
[----:B--2---:R-:W-:-:S11]  /*1370*/  SHF.R.U32.HI R3, RZ, 0x4, R12 ;  /* 0x00000004ff037819 */ /* 0x004fd6000001160c */
[----:B------:R-:W-:-:S05]  /*1380*/  @P0 LOP3.LUT R3, R12, 0xf, RZ, 0xc0, !PT ;  /* 0x0000000f0c030812 */ /* 0x000fca00078ec0ff */
[----:B------:R-:W-:-:S06]  /*1390*/  IMAD.SHL.U32 R3, R3, 0x4, RZ ;  /* 0x0000000403037824 */ /* 0x000fcc00078e00ff */
[----:B------:R-:W3:Y:S02]  /*13a0*/  LDC R3, c[0x3][R3] ;  /* 0x00c0000003037b82 */ /* 0x000ee40000000800 */
[----:B---3--:R-:W-:-:S04]  /*13b0*/  FMUL R4, R6, R3 ;  /* 0x0000000306047220 */ /* 0x008fc80000400000 */
[----:B----4-:R-:W-:-:S07]  /*13c0*/  FFMA R19, R4, R8, R19 ;  /* 0x0000000804137223 */ /* 0x010fce0000000013 */
.L_x_177:
[----:B------:R-:W0:Y:S01]  /*13d0*/  LDC.64 R4, c[0x0][0x380] ;  /* 0x0000e000ff047b82 */ /* 0x000e220000000a00 */
[----:B------:R-:W1:Y:S02]  /*13e0*/  LDCU UR4, c[0x0][0x3a4] ;  /* 0x00007480ff0477ac */ /* 0x000e640008000800 */
[----:B-1----:R-:W-:-:S04]  /*13f0*/  IMAD R3, R2, UR4, R0 ;  /* 0x0000000402037c24 */ /* 0x002fc8000f8e0200 */
[----:B0-----:R-:W-:-:S05]  /*1400*/  IMAD.WIDE R2, R3, 0x4, R4 ;  /* 0x0000000403027825 */ /* 0x001fca00078e0204 */
[----:B------:R-:W-:Y:S01]  /*1410*/  STG.E desc[UR8][R2.64], R19 ;  /* 0x0000001302007986 */ /* 0x000fe2000c101908 */
[----:B------:R-:W-:Y:S05]  /*1420*/  EXIT ;  /* 0x000000000000794d */ /* 0x000fea0003800000 */
.L_x_181:
        /* <DEDUP_REMOVED lines=13> */
.L_x_190:


//--------------------- .nv.shared.bnb_int8_gemm_f32_bias --------------------------
	.section	.nv.shared.bnb_int8_gemm_f32_bias,"aw",@nobits
	.sectionflags	@""
	.align	4
.nv.shared.bnb_int8_gemm_f32_bias:
	.zero		3136


//--------------------- .nv.shared.reserved.0     --------------------------
	.section	.nv.shared.reserved.0,"aw",@nobits
	.weak		__nv_reservedSMEM_offset_0_alias
	.size		__nv_reservedSMEM_offset_0_alias, 0, 64
	.other		__nv_reservedSMEM_offset_0_alias,@"STO_CUDA_RESERVED_SHARED STV_DEFAULT"
__nv_reservedSMEM_offset_0_alias:
	.zero		0
	.zero		64


//--------------------- .nv.shared.bnb_int8_gemm_f32_tiled --------------------------
	.section	.nv.shared.bnb_int8_gemm_f32_tiled,"aw",@nobits
	.sectionflags	@""
	.align	4
.nv.shared.bnb_int8_gemm_f32_tiled:
	.zero		3136


//--------------------- .nv.shared.bnb_nf4_gemm_f32_bias --------------------------
	.section	.nv.shared.bnb_nf4_gemm_f32_bias,"aw",@nobits
	.sectionflags	@""
	.align	4
.nv.shared.bnb_nf4_gemm_f32_bias:
	.zero		3136


//--------------------- .nv.shared.bnb_nf4_gemm_f32_tiled --------------------------
	.section	.nv.shared.bnb_nf4_gemm_f32_tiled,"aw",@nobits
	.sectionflags	@""
	.align	4
.nv.shared.bnb_nf4_gemm_f32_tiled:
	.zero		3136


//--------------------- .nv.constant0.bnb_int8_gemm_f32_bias --------------------------
	.section	.nv.constant0.bnb_int8_gemm_f32_bias,"a",@progbits
	.sectionflags	@""
	.align	4
.nv.constant0.bnb_int8_gemm_f32_bias:
	.zero		956


//--------------------- .nv.constant0.bnb_int8_gemm_f32_tiled --------------------------
	.section	.nv.constant0.bnb_int8_gemm_f32_tiled,"a",@progbits
	.sectionflags	@""
	.align	4
.nv.constant0.bnb_int8_gemm_f32_tiled:
	.zero		944


//--------------------- .nv.constant0.bnb_int8_gemm_f32_naive --------------------------
	.section	.nv.constant0.bnb_int8_gemm_f32_naive,"a",@progbits
	.sectionflags	@""
	.align	4
.nv.constant0.bnb_int8_gemm_f32_naive:
	.zero		944


//--------------------- .nv.constant0.bnb_nf4_gemm_f32_bias --------------------------
	.section	.nv.constant0.bnb_nf4_gemm_f32_bias,"a",@progbits
	.sectionflags	@""
	.align	4
.nv.constant0.bnb_nf4_gemm_f32_bias:
	.zero		956


//--------------------- .nv.constant0.bnb_nf4_gemm_f32_tiled --------------------------
	.section	.nv.constant0.bnb_nf4_gemm_f32_tiled,"a",@progbits
	.sectionflags	@""
	.align	4
.nv.constant0.bnb_nf4_gemm_f32_tiled:
	.zero		944


//--------------------- .nv.constant0.bnb_nf4_gemm_f32_naive --------------------------
	.section	.nv.constant0.bnb_nf4_gemm_f32_naive,"a",@progbits
	.sectionflags	@""
	.align	4
.nv.constant0.bnb_nf4_gemm_f32_naive:
	.zero		944


//--------------------- SYMBOLS --------------------------

	.type		.nv.reservedSmem.offset0,@object
	.size		.nv.reservedSmem.offset0,0x4
	.type		.nv.reservedSmem.cap,@object
	.size		.nv.reservedSmem.cap,0x4
